// auto-generated by cutlass_sweep.gemm — config: {"arch": "sm_100", "cluster_m": 4, "cluster_n": 1, "dtype": "int8", "dtype_b": "int8", "layout": "nt", "stages": 0, "tile_k": 32, "tile_m": 64, "tile_n": 128}
#include "cutlass/cutlass.h"
#include "cutlass/gemm/collective/collective_builder.hpp"
#include "cutlass/gemm/device/gemm_universal_adapter.h"
#include "cutlass/gemm/kernel/gemm_universal.hpp"
#include "cutlass/epilogue/collective/collective_builder.hpp"

using ElemA = int8_t;
using ElemB = int8_t;
using ElemCD = int8_t;
using Acc  = int32_t;
using TileShape    = cute::Shape<cute::_64, cute::_128, cute::_32>;
using ClusterShape = cute::Shape<cute::_4, cute::_1, cute::_1>;

using CollectiveEpilogue = typename cutlass::epilogue::collective::CollectiveBuilder<
    cutlass::arch::Sm100, cutlass::arch::OpClassTensorOp,
    TileShape, ClusterShape,
    cutlass::epilogue::collective::EpilogueTileAuto,
    Acc, Acc,
    ElemCD, cutlass::layout::RowMajor, 128 / cutlass::sizeof_bits<ElemCD>::value,
    ElemCD, cutlass::layout::RowMajor, 128 / cutlass::sizeof_bits<ElemCD>::value,
    cutlass::epilogue::collective::EpilogueScheduleAuto
  >::CollectiveOp;

using CollectiveMainloop = typename cutlass::gemm::collective::CollectiveBuilder<
    cutlass::arch::Sm100, cutlass::arch::OpClassTensorOp,
    ElemA, cutlass::layout::RowMajor, 128 / cutlass::sizeof_bits<ElemA>::value,
    ElemB, cutlass::layout::ColumnMajor, 128 / cutlass::sizeof_bits<ElemB>::value,
    Acc,
    TileShape, ClusterShape,
    cutlass::gemm::collective::StageCountAutoCarveout<static_cast<int>(sizeof(typename CollectiveEpilogue::SharedStorage))>,
    cutlass::gemm::collective::KernelScheduleAuto
  >::CollectiveOp;

using GemmKernel = cutlass::gemm::kernel::GemmUniversal<
    cute::Shape<int,int,int,int>,
    CollectiveMainloop,
    CollectiveEpilogue
>;
using Gemm = cutlass::gemm::device::GemmUniversalAdapter<GemmKernel>;

// Force the device kernel symbol into the cubin without needing a host main.
auto* _anchor = &cutlass::device_kernel<GemmKernel>;


// ===== COMPILED SASS (sm_100a) =====

	.target	sm_100a

	.elftype	@"ET_EXEC"


//--------------------- .note.nv.tkinfo           --------------------------
	.section	.note.nv.tkinfo,"",@"SHT_NOTE"
	.sectionflags	@"SHF_NOTE_NV_TKINFO"
	.tkinfo
        /*0018*/ 	.word	0x00000002
        /*0030*/ 	.string	""
        /*0030*/ 	.string	"ptxas"
        /*0030*/ 	.string	"Cuda compilation tools, release 13.0, V13.0.88"
        /*0030*/ 	.string	"Build cuda_13.0.r13.0/compiler.36424714_0"
        /*0030*/ 	.string	"-arch sm_100a -m 64 "



//--------------------- .note.nv.cuinfo           --------------------------
	.section	.note.nv.cuinfo,"",@"SHT_NOTE"
	.sectionflags	@"SHF_NOTE_NV_CUINFO"
        /*0018*/ 	.short	0x0002
        /*001a*/ 	.short	0x0064
        /*001c*/ 	.short	0x0082
	.zero		2


//--------------------- .nv.info                  --------------------------
	.section	.nv.info,"",@"SHT_CUDA_INFO"
	.align	4


	//----- nvinfo : EIATTR_REGCOUNT
	.align		4
        /*0000*/ 	.byte	0x04, 0x2f
        /*0002*/ 	.short	(.L_19 - .L_18)
	.align		4
.L_18:
        /*0004*/ 	.word	index@(_ZN7cutlass13device_kernelINS_4gemm6kernel13GemmUniversalIN4cute5tupleIJiiiiEEENS1_10collective13CollectiveMmaINS1_35MainloopSm100TmaUmmaWarpSpecializedILi34ELi2ELi4ENS5_IJNS4_1CILi4EEENSA_ILi1EEESC_EEEEENS5_IJNSA_ILi64EEENSA_ILi128EEENSA_ILi32EEEEEEaNS5_IJlSC_lEEEaSJ_NS4_8TiledMMAINS4_8MMA_AtomIJNS4_15SM100_MMA_S8_SSIaaiLi64ELi128ELNS4_4UMMA5MajorE0ELSO_0ELNSN_8SaturateE0EEEEEENS4_6LayoutINS5_IJSC_SC_SC_EEENS5_IJNSA_ILi0EEESU_SU_EEEEENS5_IJNS4_10UnderscoreESX_SX_EEEEENS4_13SM90_TMA_LOADENS4_14ComposedLayoutINS4_7SwizzleILi1ELi4ELi3EEENS4_18smem_ptr_flag_bitsILi8EEENSS_INS5_IJNSA_ILi8EEESH_EEENS5_IJSH_SC_EEEEEEEvNS4_8identityENS4_23SM90_TMA_LOAD_MULTICASTES1A_vS1B_EENS_8epilogue10collective18CollectiveEpilogueINS1E_23Sm100TmaWarpSpecializedILi2ELi2ELi32ELb0ELb0EEEJSI_NS5_IJNSS_ISF_SC_EES1J_EEEaSJ_aSJ_NS1E_6fusion15FusionCallbacksIS1I_NS1L_17LinearCombinationIaiaiLNS_15FloatRoundStyleE2EEESI_S1K_JEEENS4_5SM1004TMEM4LOAD26SM100_TMEM_LOAD_16dp32b32xES10_NS11_INS12_ILi2ELi4ELi3EEES15_NSS_INS5_IJS16_SF_EEENS5_IJSF_SC_EEEEEEENS4_39AutoVectorizingCopyWithAssumedAlignmentILi128EEENS4_14SM90_TMA_STOREES1Z_S21_S21_EEEvvEEEEvNT_6ParamsE)
        /*0008*/ 	.word	0x0000005a


	//----- nvinfo : EIATTR_FRAME_SIZE
	.align		4
.L_19:
        /*000c*/ 	.byte	0x04, 0x11
        /*000e*/ 	.short	(.L_21 - .L_20)
	.align		4
.L_20:
        /*0010*/ 	.word	index@($__internal_2_$__cuda_sm10x_tcgen05_guardrail_trap_unallocated_columns_being_dealloced)
        /*0014*/ 	.word	0x00000000


	//----- nvinfo : EIATTR_FRAME_SIZE
	.align		4
.L_21:
        /*0018*/ 	.byte	0x04, 0x11
        /*001a*/ 	.short	(.L_23 - .L_22)
	.align		4
.L_22:
        /*001c*/ 	.word	index@($__internal_1_$__cuda_sm10x_tcgen05_guardrail_trap_phase_invalid_during_alloc)
        /*0020*/ 	.word	0x00000000


	//----- nvinfo : EIATTR_FRAME_SIZE
	.align		4
.L_23:
        /*0024*/ 	.byte	0x04, 0x11
        /*0026*/ 	.short	(.L_25 - .L_24)
	.align		4
.L_24:
        /*0028*/ 	.word	index@($__internal_0_$__cuda_sm10x_tcgen05_guardrail_trap_col_being_dealloced_not_returned_by_alloc)
        /*002c*/ 	.word	0x00000000


	//----- nvinfo : EIATTR_FRAME_SIZE
	.align		4
.L_25:
        /*0030*/ 	.byte	0x04, 0x11
        /*0032*/ 	.short	(.L_27 - .L_26)
	.align		4
.L_26:
        /*0034*/ 	.word	index@(_ZN7cutlass13device_kernelINS_4gemm6kernel13GemmUniversalIN4cute5tupleIJiiiiEEENS1_10collective13CollectiveMmaINS1_35MainloopSm100TmaUmmaWarpSpecializedILi34ELi2ELi4ENS5_IJNS4_1CILi4EEENSA_ILi1EEESC_EEEEENS5_IJNSA_ILi64EEENSA_ILi128EEENSA_ILi32EEEEEEaNS5_IJlSC_lEEEaSJ_NS4_8TiledMMAINS4_8MMA_AtomIJNS4_15SM100_MMA_S8_SSIaaiLi64ELi128ELNS4_4UMMA5MajorE0ELSO_0ELNSN_8SaturateE0EEEEEENS4_6LayoutINS5_IJSC_SC_SC_EEENS5_IJNSA_ILi0EEESU_SU_EEEEENS5_IJNS4_10UnderscoreESX_SX_EEEEENS4_13SM90_TMA_LOADENS4_14ComposedLayoutINS4_7SwizzleILi1ELi4ELi3EEENS4_18smem_ptr_flag_bitsILi8EEENSS_INS5_IJNSA_ILi8EEESH_EEENS5_IJSH_SC_EEEEEEEvNS4_8identityENS4_23SM90_TMA_LOAD_MULTICASTES1A_vS1B_EENS_8epilogue10collective18CollectiveEpilogueINS1E_23Sm100TmaWarpSpecializedILi2ELi2ELi32ELb0ELb0EEEJSI_NS5_IJNSS_ISF_SC_EES1J_EEEaSJ_aSJ_NS1E_6fusion15FusionCallbacksIS1I_NS1L_17LinearCombinationIaiaiLNS_15FloatRoundStyleE2EEESI_S1K_JEEENS4_5SM1004TMEM4LOAD26SM100_TMEM_LOAD_16dp32b32xES10_NS11_INS12_ILi2ELi4ELi3EEES15_NSS_INS5_IJS16_SF_EEENS5_IJSF_SC_EEEEEEENS4_39AutoVectorizingCopyWithAssumedAlignmentILi128EEENS4_14SM90_TMA_STOREES1Z_S21_S21_EEEvvEEEEvNT_6ParamsE)
        /*0038*/ 	.word	0x00000000


	//----- nvinfo : EIATTR_MIN_STACK_SIZE
	.align		4
.L_27:
        /*003c*/ 	.byte	0x04, 0x12
        /*003e*/ 	.short	(.L_29 - .L_28)
	.align		4
.L_28:
        /*0040*/ 	.word	index@(_ZN7cutlass13device_kernelINS_4gemm6kernel13GemmUniversalIN4cute5tupleIJiiiiEEENS1_10collective13CollectiveMmaINS1_35MainloopSm100TmaUmmaWarpSpecializedILi34ELi2ELi4ENS5_IJNS4_1CILi4EEENSA_ILi1EEESC_EEEEENS5_IJNSA_ILi64EEENSA_ILi128EEENSA_ILi32EEEEEEaNS5_IJlSC_lEEEaSJ_NS4_8TiledMMAINS4_8MMA_AtomIJNS4_15SM100_MMA_S8_SSIaaiLi64ELi128ELNS4_4UMMA5MajorE0ELSO_0ELNSN_8SaturateE0EEEEEENS4_6LayoutINS5_IJSC_SC_SC_EEENS5_IJNSA_ILi0EEESU_SU_EEEEENS5_IJNS4_10UnderscoreESX_SX_EEEEENS4_13SM90_TMA_LOADENS4_14ComposedLayoutINS4_7SwizzleILi1ELi4ELi3EEENS4_18smem_ptr_flag_bitsILi8EEENSS_INS5_IJNSA_ILi8EEESH_EEENS5_IJSH_SC_EEEEEEEvNS4_8identityENS4_23SM90_TMA_LOAD_MULTICASTES1A_vS1B_EENS_8epilogue10collective18CollectiveEpilogueINS1E_23Sm100TmaWarpSpecializedILi2ELi2ELi32ELb0ELb0EEEJSI_NS5_IJNSS_ISF_SC_EES1J_EEEaSJ_aSJ_NS1E_6fusion15FusionCallbacksIS1I_NS1L_17LinearCombinationIaiaiLNS_15FloatRoundStyleE2EEESI_S1K_JEEENS4_5SM1004TMEM4LOAD26SM100_TMEM_LOAD_16dp32b32xES10_NS11_INS12_ILi2ELi4ELi3EEES15_NSS_INS5_IJS16_SF_EEENS5_IJSF_SC_EEEEEEENS4_39AutoVectorizingCopyWithAssumedAlignmentILi128EEENS4_14SM90_TMA_STOREES1Z_S21_S21_EEEvvEEEEvNT_6ParamsE)
        /*0044*/ 	.word	0x00000000
.L_29:


//--------------------- .nv.compat                --------------------------
	.section	.nv.compat,"",@"SHT_CUDA_COMPAT_INFO"
	.align	4
        /*0000*/ 	.byte	0x02, 0x09, 0x01, 0x00, 0x02, 0x02, 0x03, 0x00, 0x02, 0x05, 0x06, 0x00, 0x03, 0x07, 0x01, 0x01
        /*0010*/ 	.byte	0x02, 0x03, 0x01, 0x00, 0x02, 0x06, 0x01, 0x00, 0x04, 0x0b, 0x08, 0x00, 0x01, 0x00, 0x00, 0x00
        /*0020*/ 	.byte	0x00, 0x00, 0x00, 0x00


//--------------------- .nv.info._ZN7cutlass13device_kernelINS_4gemm6kernel13GemmUniversalIN4cute5tupleIJiiiiEEENS1_10collective13CollectiveMmaINS1_35MainloopSm100TmaUmmaWarpSpecializedILi34ELi2ELi4ENS5_IJNS4_1CILi4EEENSA_ILi1EEESC_EEEEENS5_IJNSA_ILi64EEENSA_ILi128EEENSA_ILi32EEEEEEaNS5_IJlSC_lEEEaSJ_NS4_8TiledMMAINS4_8MMA_AtomIJNS4_15SM100_MMA_S8_SSIaaiLi64ELi128ELNS4_4UMMA5MajorE0ELSO_0ELNSN_8SaturateE0EEEEEENS4_6LayoutINS5_IJSC_SC_SC_EEENS5_IJNSA_ILi0EEESU_SU_EEEEENS5_IJNS4_10UnderscoreESX_SX_EEEEENS4_13SM90_TMA_LOADENS4_14ComposedLayoutINS4_7SwizzleILi1ELi4ELi3EEENS4_18smem_ptr_flag_bitsILi8EEENSS_INS5_IJNSA_ILi8EEESH_EEENS5_IJSH_SC_EEEEEEEvNS4_8identityENS4_23SM90_TMA_LOAD_MULTICASTES1A_vS1B_EENS_8epilogue10collective18CollectiveEpilogueINS1E_23Sm100TmaWarpSpecializedILi2ELi2ELi32ELb0ELb0EEEJSI_NS5_IJNSS_ISF_SC_EES1J_EEEaSJ_aSJ_NS1E_6fusion15FusionCallbacksIS1I_NS1L_17LinearCombinationIaiaiLNS_15FloatRoundStyleE2EEESI_S1K_JEEENS4_5SM1004TMEM4LOAD26SM100_TMEM_LOAD_16dp32b32xES10_NS11_INS12_ILi2ELi4ELi3EEES15_NSS_INS5_IJS16_SF_EEENS5_IJSF_SC_EEEEEEENS4_39AutoVectorizingCopyWithAssumedAlignmentILi128EEENS4_14SM90_TMA_STOREES1Z_S21_S21_EEEvvEEEEvNT_6ParamsE --------------------------
	.section	.nv.info._ZN7cutlass13device_kernelINS_4gemm6kernel13GemmUniversalIN4cute5tupleIJiiiiEEENS1_10collective13CollectiveMmaINS1_35MainloopSm100TmaUmmaWarpSpecializedILi34ELi2ELi4ENS5_IJNS4_1CILi4EEENSA_ILi1EEESC_EEEEENS5_IJNSA_ILi64EEENSA_ILi128EEENSA_ILi32EEEEEEaNS5_IJlSC_lEEEaSJ_NS4_8TiledMMAINS4_8MMA_AtomIJNS4_15SM100_MMA_S8_SSIaaiLi64ELi128ELNS4_4UMMA5MajorE0ELSO_0ELNSN_8SaturateE0EEEEEENS4_6LayoutINS5_IJSC_SC_SC_EEENS5_IJNSA_ILi0EEESU_SU_EEEEENS5_IJNS4_10UnderscoreESX_SX_EEEEENS4_13SM90_TMA_LOADENS4_14ComposedLayoutINS4_7SwizzleILi1ELi4ELi3EEENS4_18smem_ptr_flag_bitsILi8EEENSS_INS5_IJNSA_ILi8EEESH_EEENS5_IJSH_SC_EEEEEEEvNS4_8identityENS4_23SM90_TMA_LOAD_MULTICASTES1A_vS1B_EENS_8epilogue10collective18CollectiveEpilogueINS1E_23Sm100TmaWarpSpecializedILi2ELi2ELi32ELb0ELb0EEEJSI_NS5_IJNSS_ISF_SC_EES1J_EEEaSJ_aSJ_NS1E_6fusion15FusionCallbacksIS1I_NS1L_17LinearCombinationIaiaiLNS_15FloatRoundStyleE2EEESI_S1K_JEEENS4_5SM1004TMEM4LOAD26SM100_TMEM_LOAD_16dp32b32xES10_NS11_INS12_ILi2ELi4ELi3EEES15_NSS_INS5_IJS16_SF_EEENS5_IJSF_SC_EEEEEEENS4_39AutoVectorizingCopyWithAssumedAlignmentILi128EEENS4_14SM90_TMA_STOREES1Z_S21_S21_EEEvvEEEEvNT_6ParamsE,"",@"SHT_CUDA_INFO"
	.sectionflags	@""
	.align	4


	//----- nvinfo : EIATTR_CUDA_API_VERSION
	.align		4
        /*0000*/ 	.byte	0x04, 0x37
        /*0002*/ 	.short	(.L_31 - .L_30)
.L_30:
        /*0004*/ 	.word	0x00000082


	//----- nvinfo : EIATTR_KPARAM_INFO
	.align		4
.L_31:
        /*0008*/ 	.byte	0x04, 0x17
        /*000a*/ 	.short	(.L_33 - .L_32)
.L_32:
        /*000c*/ 	.word	0x00000000
        /*0010*/ 	.short	0x0000
        /*0012*/ 	.short	0x0000
        /*0014*/ 	.byte	0x00, 0xf0, 0x01, 0x20


	//----- nvinfo : EIATTR_AT_ENTRY_FRAGMENTS
	.align		4
.L_33:
        /*0018*/ 	.byte	0x04, 0x4f
        /*001a*/ 	.short	(.L_35 - .L_34)


	//   ....[0]....
.L_34:
        /*001c*/ 	.word	0x00000006


	//----- nvinfo : EIATTR_RESERVED_SMEM_USED
	.align		4
.L_35:
        /*0020*/ 	.byte	0x01, 0x41
	.zero		2


	//----- nvinfo : EIATTR_SPARSE_MMA_MASK
	.align		4
        /*0024*/ 	.byte	0x03, 0x50
        /*0026*/ 	.short	0x0000


	//----- nvinfo : EIATTR_TCGEN05_1CTA_USED
	.align		4
        /*0028*/ 	.byte	0x01, 0x51
	.zero		2


	//----- nvinfo : EIATTR_MAXREG_COUNT
	.align		4
        /*002c*/ 	.byte	0x03, 0x1b
        /*002e*/ 	.short	0x00ff


	//----- nvinfo : EIATTR_NUM_BARRIERS
	.align		4
        /*0030*/ 	.byte	0x02, 0x4c
        /*0032*/ 	.byte	0x07
	.zero		1


	//----- nvinfo : EIATTR_EXTERNS
	.align		4
        /*0034*/ 	.byte	0x04, 0x0f
        /*0036*/ 	.short	(.L_37 - .L_36)


	//   ....[0]....
	.align		4
.L_36:
        /*0038*/ 	.word	index@(__assertfail)


	//----- nvinfo : EIATTR_MERCURY_ISA_VERSION
	.align		4
.L_37:
        /*003c*/ 	.byte	0x03, 0x5f
        /*003e*/ 	.short	0x0101


	//----- nvinfo : EIATTR_INT_WARP_WIDE_INSTR_OFFSETS
	.align		4
        /*0040*/ 	.byte	0x04, 0x31
        /*0042*/ 	.short	(.L_39 - .L_38)


	//   ....[0]....
.L_38:
        /*0044*/ 	.word	0x00005040


	//   ....[1]....
        /*0048*/ 	.word	0x00005070


	//   ....[2]....
        /*004c*/ 	.word	0x00005090


	//   ....[3]....
        /*0050*/ 	.word	0x00005c40


	//   ....[4]....
        /*0054*/ 	.word	0x00005cb0


	//   ....[5]....
        /*0058*/ 	.word	0x00005db0


	//   ....[6]....
        /*005c*/ 	.word	0x00005e60


	//----- nvinfo : EIATTR_COOP_GROUP_MASK_REGIDS
	.align		4
.L_39:
        /*0060*/ 	.byte	0x04, 0x29
        /*0062*/ 	.short	(.L_41 - .L_40)


	//   ....[0]....
.L_40:
        /*0064*/ 	.word	0xffffffff


	//   ....[1]....
        /*0068*/ 	.word	0xffffffff


	//   ....[2]....
        /*006c*/ 	.word	0xffffffff


	//   ....[3]....
        /*0070*/ 	.word	0xffffffff


	//   ....[4]....
        /*0074*/ 	.word	0xffffffff


	//   ....[5]....
        /*0078*/ 	.word	0xffffffff


	//   ....[6]....
        /*007c*/ 	.word	0xffffffff


	//   ....[7]....
        /*0080*/ 	.word	0xffffffff


	//   ....[8]....
        /*0084*/ 	.word	0xffffffff


	//   ....[9]....
        /*0088*/ 	.word	0xffffffff


	//   ....[10]....
        /*008c*/ 	.word	0xffffffff


	//   ....[11]....
        /*0090*/ 	.word	0xffffffff


	//   ....[12]....
        /*0094*/ 	.word	0xffffffff


	//   ....[13]....
        /*0098*/ 	.word	0xffffffff


	//----- nvinfo : EIATTR_COOP_GROUP_INSTR_OFFSETS
	.align		4
.L_41:
        /*009c*/ 	.byte	0x04, 0x28
        /*009e*/ 	.short	(.L_43 - .L_42)


	//   ....[0]....
.L_42:
        /*00a0*/ 	.word	0x00000080


	//   ....[1]....
        /*00a4*/ 	.word	0x000004f0


	//   ....[2]....
        /*00a8*/ 	.word	0x00000a70


	//   ....[3]....
        /*00ac*/ 	.word	0x00000bd0


	//   ....[4]....
        /*00b0*/ 	.word	0x00000cd0


	//   ....[5]....
        /*00b4*/ 	.word	0x00000e40


	//   ....[6]....
        /*00b8*/ 	.word	0x00000fe0


	//   ....[7]....
        /*00bc*/ 	.word	0x000011a0


	//   ....[8]....
        /*00c0*/ 	.word	0x000023f0


	//   ....[9]....
        /*00c4*/ 	.word	0x00004380


	//   ....[10]....
        /*00c8*/ 	.word	0x00004590


	//   ....[11]....
        /*00cc*/ 	.word	0x000045c0


	//   ....[12]....
        /*00d0*/ 	.word	0x00004f20


	//   ....[13]....
        /*00d4*/ 	.word	0x00005150


	//----- nvinfo : EIATTR_VRC_CTA_INIT_COUNT
	.align		4
.L_43:
        /*00d8*/ 	.byte	0x02, 0x4a
        /*00da*/ 	.byte	0x80
	.zero		1


	//----- nvinfo : EIATTR_SYSCALL_OFFSETS
	.align		4
        /*00dc*/ 	.byte	0x04, 0x46
        /*00de*/ 	.short	(.L_45 - .L_44)


	//   ....[0]....
.L_44:
        /*00e0*/ 	.word	0x00006a60


	//   ....[1]....
        /*00e4*/ 	.word	0x00006ba0


	//   ....[2]....
        /*00e8*/ 	.word	0x000073d0


	//   ....[3]....
        /*00ec*/ 	.word	0x00008170


	//----- nvinfo : EIATTR_MBARRIER_INSTR_OFFSETS
	.align		4
.L_45:
        /*00f0*/ 	.byte	0x04, 0x39
        /*00f2*/ 	.short	(.L_47 - .L_46)


	//   ....[0]....
.L_46:
        /*00f4*/ 	.word	0x00000610
        /*00f8*/ 	.word	0x000000ff
        /*00fc*/ 	.word	0x00000000
        /*0100*/ 	.short	0x0100
        /*0102*/ 	.byte	0x04
	.zero		1


	//   ....[1]....
        /*0104*/ 	.word	0x00000620
        /*0108*/ 	.word	0x000000ff
        /*010c*/ 	.word	0x00000110
        /*0110*/ 	.short	0x0100
        /*0112*/ 	.byte	0x04
	.zero		1


	//   ....[2]....
        /*0114*/ 	.word	0x00000630
        /*0118*/ 	.word	0x000000ff
        /*011c*/ 	.word	0x00000008
        /*0120*/ 	.short	0x0100
        /*0122*/ 	.byte	0x04
	.zero		1


	//   ....[3]....
        /*0124*/ 	.word	0x00000640
        /*0128*/ 	.word	0x000000ff
        /*012c*/ 	.word	0x00000118
        /*0130*/ 	.short	0x0100
        /*0132*/ 	.byte	0x04
	.zero		1


	//   ....[4]....
        /*0134*/ 	.word	0x00000650
        /*0138*/ 	.word	0x000000ff
        /*013c*/ 	.word	0x00000010
        /*0140*/ 	.short	0x0100
        /*0142*/ 	.byte	0x04
	.zero		1


	//   ....[5]....
        /*0144*/ 	.word	0x00000660
        /*0148*/ 	.word	0x000000ff
        /*014c*/ 	.word	0x00000120
        /*0150*/ 	.short	0x0100
        /*0152*/ 	.byte	0x04
	.zero		1


	//   ....[6]....
        /*0154*/ 	.word	0x00000670
        /*0158*/ 	.word	0x000000ff
        /*015c*/ 	.word	0x00000018
        /*0160*/ 	.short	0x0100
        /*0162*/ 	.byte	0x04
	.zero		1


	//   ....[7]....
        /*0164*/ 	.word	0x00000680
        /*0168*/ 	.word	0x000000ff
        /*016c*/ 	.word	0x00000128
        /*0170*/ 	.short	0x0100
        /*0172*/ 	.byte	0x04
	.zero		1


	//   ....[8]....
        /*0174*/ 	.word	0x00000690
        /*0178*/ 	.word	0x000000ff
        /*017c*/ 	.word	0x00000020
        /*0180*/ 	.short	0x0100
        /*0182*/ 	.byte	0x04
	.zero		1


	//   ....[9]....
        /*0184*/ 	.word	0x000006a0
        /*0188*/ 	.word	0x000000ff
        /*018c*/ 	.word	0x00000130
        /*0190*/ 	.short	0x0100
        /*0192*/ 	.byte	0x04
	.zero		1


	//   ....[10]....
        /*0194*/ 	.word	0x000006b0
        /*0198*/ 	.word	0x000000ff
        /*019c*/ 	.word	0x00000028
        /*01a0*/ 	.short	0x0100
        /*01a2*/ 	.byte	0x04
	.zero		1


	//   ....[11]....
        /*01a4*/ 	.word	0x000006c0
        /*01a8*/ 	.word	0x000000ff
        /*01ac*/ 	.word	0x00000138
        /*01b0*/ 	.short	0x0100
        /*01b2*/ 	.byte	0x04
	.zero		1


	//   ....[12]....
        /*01b4*/ 	.word	0x000006d0
        /*01b8*/ 	.word	0x000000ff
        /*01bc*/ 	.word	0x00000030
        /*01c0*/ 	.short	0x0100
        /*01c2*/ 	.byte	0x04
	.zero		1


	//   ....[13]....
        /*01c4*/ 	.word	0x000006e0
        /*01c8*/ 	.word	0x000000ff
        /*01cc*/ 	.word	0x00000140
        /*01d0*/ 	.short	0x0100
        /*01d2*/ 	.byte	0x04
	.zero		1


	//   ....[14]....
        /*01d4*/ 	.word	0x000006f0
        /*01d8*/ 	.word	0x000000ff
        /*01dc*/ 	.word	0x00000038
        /*01e0*/ 	.short	0x0100
        /*01e2*/ 	.byte	0x04
	.zero		1


	//   ....[15]....
        /*01e4*/ 	.word	0x00000700
        /*01e8*/ 	.word	0x000000ff
        /*01ec*/ 	.word	0x00000148
        /*01f0*/ 	.short	0x0100
        /*01f2*/ 	.byte	0x04
	.zero		1


	//   ....[16]....
        /*01f4*/ 	.word	0x00000710
        /*01f8*/ 	.word	0x000000ff
        /*01fc*/ 	.word	0x00000040
        /*0200*/ 	.short	0x0100
        /*0202*/ 	.byte	0x04
	.zero		1


	//   ....[17]....
        /*0204*/ 	.word	0x00000720
        /*0208*/ 	.word	0x000000ff
        /*020c*/ 	.word	0x00000150
        /*0210*/ 	.short	0x0100
        /*0212*/ 	.byte	0x04
	.zero		1


	//   ....[18]....
        /*0214*/ 	.word	0x00000730
        /*0218*/ 	.word	0x000000ff
        /*021c*/ 	.word	0x00000048
        /*0220*/ 	.short	0x0100
        /*0222*/ 	.byte	0x04
	.zero		1


	//   ....[19]....
        /*0224*/ 	.word	0x00000740
        /*0228*/ 	.word	0x000000ff
        /*022c*/ 	.word	0x00000158
        /*0230*/ 	.short	0x0100
        /*0232*/ 	.byte	0x04
	.zero		1


	//   ....[20]....
        /*0234*/ 	.word	0x00000750
        /*0238*/ 	.word	0x000000ff
        /*023c*/ 	.word	0x00000050
        /*0240*/ 	.short	0x0100
        /*0242*/ 	.byte	0x04
	.zero		1


	//   ....[21]....
        /*0244*/ 	.word	0x00000760
        /*0248*/ 	.word	0x000000ff
        /*024c*/ 	.word	0x00000160
        /*0250*/ 	.short	0x0100
        /*0252*/ 	.byte	0x04
	.zero		1


	//   ....[22]....
        /*0254*/ 	.word	0x00000770
        /*0258*/ 	.word	0x000000ff
        /*025c*/ 	.word	0x00000058
        /*0260*/ 	.short	0x0100
        /*0262*/ 	.byte	0x04
	.zero		1


	//   ....[23]....
        /*0264*/ 	.word	0x00000780
        /*0268*/ 	.word	0x000000ff
        /*026c*/ 	.word	0x00000168
        /*0270*/ 	.short	0x0100
        /*0272*/ 	.byte	0x04
	.zero		1


	//   ....[24]....
        /*0274*/ 	.word	0x00000790
        /*0278*/ 	.word	0x000000ff
        /*027c*/ 	.word	0x00000060
        /*0280*/ 	.short	0x0100
        /*0282*/ 	.byte	0x04
	.zero		1


	//   ....[25]....
        /*0284*/ 	.word	0x000007a0
        /*0288*/ 	.word	0x000000ff
        /*028c*/ 	.word	0x00000170
        /*0290*/ 	.short	0x0100
        /*0292*/ 	.byte	0x04
	.zero		1


	//   ....[26]....
        /*0294*/ 	.word	0x000007b0
        /*0298*/ 	.word	0x000000ff
        /*029c*/ 	.word	0x00000068
        /*02a0*/ 	.short	0x0100
        /*02a2*/ 	.byte	0x04
	.zero		1


	//   ....[27]....
        /*02a4*/ 	.word	0x000007c0
        /*02a8*/ 	.word	0x000000ff
        /*02ac*/ 	.word	0x00000178
        /*02b0*/ 	.short	0x0100
        /*02b2*/ 	.byte	0x04
	.zero		1


	//   ....[28]....
        /*02b4*/ 	.word	0x000007d0
        /*02b8*/ 	.word	0x000000ff
        /*02bc*/ 	.word	0x00000070
        /*02c0*/ 	.short	0x0100
        /*02c2*/ 	.byte	0x04
	.zero		1


	//   ....[29]....
        /*02c4*/ 	.word	0x000007e0
        /*02c8*/ 	.word	0x000000ff
        /*02cc*/ 	.word	0x00000180
        /*02d0*/ 	.short	0x0100
        /*02d2*/ 	.byte	0x04
	.zero		1


	//   ....[30]....
        /*02d4*/ 	.word	0x000007f0
        /*02d8*/ 	.word	0x000000ff
        /*02dc*/ 	.word	0x00000078
        /*02e0*/ 	.short	0x0100
        /*02e2*/ 	.byte	0x04
	.zero		1


	//   ....[31]....
        /*02e4*/ 	.word	0x00000800
        /*02e8*/ 	.word	0x000000ff
        /*02ec*/ 	.word	0x00000188
        /*02f0*/ 	.short	0x0100
        /*02f2*/ 	.byte	0x04
	.zero		1


	//   ....[32]....
        /*02f4*/ 	.word	0x00000810
        /*02f8*/ 	.word	0x000000ff
        /*02fc*/ 	.word	0x00000080
        /*0300*/ 	.short	0x0100
        /*0302*/ 	.byte	0x04
	.zero		1


	//   ....[33]....
        /*0304*/ 	.word	0x00000820
        /*0308*/ 	.word	0x000000ff
        /*030c*/ 	.word	0x00000190
        /*0310*/ 	.short	0x0100
        /*0312*/ 	.byte	0x04
	.zero		1


	//   ....[34]....
        /*0314*/ 	.word	0x00000830
        /*0318*/ 	.word	0x000000ff
        /*031c*/ 	.word	0x00000088
        /*0320*/ 	.short	0x0100
        /*0322*/ 	.byte	0x04
	.zero		1


	//   ....[35]....
        /*0324*/ 	.word	0x00000840
        /*0328*/ 	.word	0x000000ff
        /*032c*/ 	.word	0x00000198
        /*0330*/ 	.short	0x0100
        /*0332*/ 	.byte	0x04
	.zero		1


	//   ....[36]....
        /*0334*/ 	.word	0x00000850
        /*0338*/ 	.word	0x000000ff
        /*033c*/ 	.word	0x00000090
        /*0340*/ 	.short	0x0100
        /*0342*/ 	.byte	0x04
	.zero		1


	//   ....[37]....
        /*0344*/ 	.word	0x00000860
        /*0348*/ 	.word	0x000000ff
        /*034c*/ 	.word	0x000001a0
        /*0350*/ 	.short	0x0100
        /*0352*/ 	.byte	0x04
	.zero		1


	//   ....[38]....
        /*0354*/ 	.word	0x00000870
        /*0358*/ 	.word	0x000000ff
        /*035c*/ 	.word	0x00000098
        /*0360*/ 	.short	0x0100
        /*0362*/ 	.byte	0x04
	.zero		1


	//   ....[39]....
        /*0364*/ 	.word	0x00000880
        /*0368*/ 	.word	0x000000ff
        /*036c*/ 	.word	0x000001a8
        /*0370*/ 	.short	0x0100
        /*0372*/ 	.byte	0x04
	.zero		1


	//   ....[40]....
        /*0374*/ 	.word	0x00000890
        /*0378*/ 	.word	0x000000ff
        /*037c*/ 	.word	0x000000a0
        /*0380*/ 	.short	0x0100
        /*0382*/ 	.byte	0x04
	.zero		1


	//   ....[41]....
        /*0384*/ 	.word	0x000008a0
        /*0388*/ 	.word	0x000000ff
        /*038c*/ 	.word	0x000001b0
        /*0390*/ 	.short	0x0100
        /*0392*/ 	.byte	0x04
	.zero		1


	//   ....[42]....
        /*0394*/ 	.word	0x000008b0
        /*0398*/ 	.word	0x000000ff
        /*039c*/ 	.word	0x000000a8
        /*03a0*/ 	.short	0x0100
        /*03a2*/ 	.byte	0x04
	.zero		1


	//   ....[43]....
        /*03a4*/ 	.word	0x000008c0
        /*03a8*/ 	.word	0x000000ff
        /*03ac*/ 	.word	0x000001b8
        /*03b0*/ 	.short	0x0100
        /*03b2*/ 	.byte	0x04
	.zero		1


	//   ....[44]....
        /*03b4*/ 	.word	0x000008d0
        /*03b8*/ 	.word	0x000000ff
        /*03bc*/ 	.word	0x000000b0
        /*03c0*/ 	.short	0x0100
        /*03c2*/ 	.byte	0x04
	.zero		1


	//   ....[45]....
        /*03c4*/ 	.word	0x000008e0
        /*03c8*/ 	.word	0x000000ff
        /*03cc*/ 	.word	0x000001c0
        /*03d0*/ 	.short	0x0100
        /*03d2*/ 	.byte	0x04
	.zero		1


	//   ....[46]....
        /*03d4*/ 	.word	0x000008f0
        /*03d8*/ 	.word	0x000000ff
        /*03dc*/ 	.word	0x000000b8
        /*03e0*/ 	.short	0x0100
        /*03e2*/ 	.byte	0x04
	.zero		1


	//   ....[47]....
        /*03e4*/ 	.word	0x00000900
        /*03e8*/ 	.word	0x000000ff
        /*03ec*/ 	.word	0x000001c8
        /*03f0*/ 	.short	0x0100
        /*03f2*/ 	.byte	0x04
	.zero		1


	//   ....[48]....
        /*03f4*/ 	.word	0x00000910
        /*03f8*/ 	.word	0x000000ff
        /*03fc*/ 	.word	0x000000c0
        /*0400*/ 	.short	0x0100
        /*0402*/ 	.byte	0x04
	.zero		1


	//   ....[49]....
        /*0404*/ 	.word	0x00000920
        /*0408*/ 	.word	0x000000ff
        /*040c*/ 	.word	0x000001d0
        /*0410*/ 	.short	0x0100
        /*0412*/ 	.byte	0x04
	.zero		1


	//   ....[50]....
        /*0414*/ 	.word	0x00000930
        /*0418*/ 	.word	0x000000ff
        /*041c*/ 	.word	0x000000c8
        /*0420*/ 	.short	0x0100
        /*0422*/ 	.byte	0x04
	.zero		1


	//   ....[51]....
        /*0424*/ 	.word	0x00000940
        /*0428*/ 	.word	0x000000ff
        /*042c*/ 	.word	0x000001d8
        /*0430*/ 	.short	0x0100
        /*0432*/ 	.byte	0x04
	.zero		1


	//   ....[52]....
        /*0434*/ 	.word	0x00000950
        /*0438*/ 	.word	0x000000ff
        /*043c*/ 	.word	0x000000d0
        /*0440*/ 	.short	0x0100
        /*0442*/ 	.byte	0x04
	.zero		1


	//   ....[53]....
        /*0444*/ 	.word	0x00000960
        /*0448*/ 	.word	0x000000ff
        /*044c*/ 	.word	0x000001e0
        /*0450*/ 	.short	0x0100
        /*0452*/ 	.byte	0x04
	.zero		1


	//   ....[54]....
        /*0454*/ 	.word	0x00000970
        /*0458*/ 	.word	0x000000ff
        /*045c*/ 	.word	0x000000d8
        /*0460*/ 	.short	0x0100
        /*0462*/ 	.byte	0x04
	.zero		1


	//   ....[55]....
        /*0464*/ 	.word	0x00000980
        /*0468*/ 	.word	0x000000ff
        /*046c*/ 	.word	0x000001e8
        /*0470*/ 	.short	0x0100
        /*0472*/ 	.byte	0x04
	.zero		1


	//   ....[56]....
        /*0474*/ 	.word	0x00000990
        /*0478*/ 	.word	0x000000ff
        /*047c*/ 	.word	0x000000e0
        /*0480*/ 	.short	0x0100
        /*0482*/ 	.byte	0x04
	.zero		1


	//   ....[57]....
        /*0484*/ 	.word	0x000009a0
        /*0488*/ 	.word	0x000000ff
        /*048c*/ 	.word	0x000001f0
        /*0490*/ 	.short	0x0100
        /*0492*/ 	.byte	0x04
	.zero		1


	//   ....[58]....
        /*0494*/ 	.word	0x000009b0
        /*0498*/ 	.word	0x000000ff
        /*049c*/ 	.word	0x000000e8
        /*04a0*/ 	.short	0x0100
        /*04a2*/ 	.byte	0x04
	.zero		1


	//   ....[59]....
        /*04a4*/ 	.word	0x000009c0
        /*04a8*/ 	.word	0x000000ff
        /*04ac*/ 	.word	0x000001f8
        /*04b0*/ 	.short	0x0100
        /*04b2*/ 	.byte	0x04
	.zero		1


	//   ....[60]....
        /*04b4*/ 	.word	0x000009d0
        /*04b8*/ 	.word	0x000000ff
        /*04bc*/ 	.word	0x000000f0
        /*04c0*/ 	.short	0x0100
        /*04c2*/ 	.byte	0x04
	.zero		1


	//   ....[61]....
        /*04c4*/ 	.word	0x000009e0
        /*04c8*/ 	.word	0x000000ff
        /*04cc*/ 	.word	0x00000200
        /*04d0*/ 	.short	0x0100
        /*04d2*/ 	.byte	0x04
	.zero		1


	//   ....[62]....
        /*04d4*/ 	.word	0x000009f0
        /*04d8*/ 	.word	0x000000ff
        /*04dc*/ 	.word	0x000000f8
        /*04e0*/ 	.short	0x0100
        /*04e2*/ 	.byte	0x04
	.zero		1


	//   ....[63]....
        /*04e4*/ 	.word	0x00000a00
        /*04e8*/ 	.word	0x000000ff
        /*04ec*/ 	.word	0x00000208
        /*04f0*/ 	.short	0x0100
        /*04f2*/ 	.byte	0x04
	.zero		1


	//   ....[64]....
        /*04f4*/ 	.word	0x00000a10
        /*04f8*/ 	.word	0x000000ff
        /*04fc*/ 	.word	0x00000100
        /*0500*/ 	.short	0x0100
        /*0502*/ 	.byte	0x04
	.zero		1


	//   ....[65]....
        /*0504*/ 	.word	0x00000a20
        /*0508*/ 	.word	0x000000ff
        /*050c*/ 	.word	0x00000210
        /*0510*/ 	.short	0x0100
        /*0512*/ 	.byte	0x04
	.zero		1


	//   ....[66]....
        /*0514*/ 	.word	0x00000a30
        /*0518*/ 	.word	0x000000ff
        /*051c*/ 	.word	0x00000108
        /*0520*/ 	.short	0x0100
        /*0522*/ 	.byte	0x04
	.zero		1


	//   ....[67]....
        /*0524*/ 	.word	0x00000a40
        /*0528*/ 	.word	0x000000ff
        /*052c*/ 	.word	0x00000218
        /*0530*/ 	.short	0x0100
        /*0532*/ 	.byte	0x04
	.zero		1


	//   ....[68]....
        /*0534*/ 	.word	0x00000b80
        /*0538*/ 	.word	0x000000ff
        /*053c*/ 	.word	0x00000220
        /*0540*/ 	.short	0x0100
        /*0542*/ 	.byte	0x04
	.zero		1


	//   ....[69]....
        /*0544*/ 	.word	0x00000b90
        /*0548*/ 	.word	0x000000ff
        /*054c*/ 	.word	0x00000230
        /*0550*/ 	.short	0x0100
        /*0552*/ 	.byte	0x04
	.zero		1


	//   ....[70]....
        /*0554*/ 	.word	0x00000ba0
        /*0558*/ 	.word	0x000000ff
        /*055c*/ 	.word	0x00000228
        /*0560*/ 	.short	0x0100
        /*0562*/ 	.byte	0x04
	.zero		1


	//   ....[71]....
        /*0564*/ 	.word	0x00000bb0
        /*0568*/ 	.word	0x000000ff
        /*056c*/ 	.word	0x00000238
        /*0570*/ 	.short	0x0100
        /*0572*/ 	.byte	0x04
	.zero		1


	//   ....[72]....
        /*0574*/ 	.word	0x00000ca0
        /*0578*/ 	.word	0x000000ff
        /*057c*/ 	.word	0x00000240
        /*0580*/ 	.short	0x0100
        /*0582*/ 	.byte	0x06
	.zero		1


	//   ....[73]....
        /*0584*/ 	.word	0x00000cb0
        /*0588*/ 	.word	0x000000ff
        /*058c*/ 	.word	0x00000248
        /*0590*/ 	.short	0x0100
        /*0592*/ 	.byte	0x06
	.zero		1


	//   ....[74]....
        /*0594*/ 	.word	0x00000df0
        /*0598*/ 	.word	0x000000ff
        /*059c*/ 	.word	0x00000250
        /*05a0*/ 	.short	0x0100
        /*05a2*/ 	.byte	0x06
	.zero		1


	//   ....[75]....
        /*05a4*/ 	.word	0x00000e00
        /*05a8*/ 	.word	0x000000ff
        /*05ac*/ 	.word	0x00000260
        /*05b0*/ 	.short	0x0100
        /*05b2*/ 	.byte	0x06
	.zero		1


	//   ....[76]....
        /*05b4*/ 	.word	0x00000e10
        /*05b8*/ 	.word	0x000000ff
        /*05bc*/ 	.word	0x00000258
        /*05c0*/ 	.short	0x0100
        /*05c2*/ 	.byte	0x06
	.zero		1


	//   ....[77]....
        /*05c4*/ 	.word	0x00000e20
        /*05c8*/ 	.word	0x000000ff
        /*05cc*/ 	.word	0x00000268
        /*05d0*/ 	.short	0x0100
        /*05d2*/ 	.byte	0x06
	.zero		1


	//   ....[78]....
        /*05d4*/ 	.word	0x00000f50
        /*05d8*/ 	.word	0x000000ff
        /*05dc*/ 	.word	0x00000270
        /*05e0*/ 	.short	0x0100
        /*05e2*/ 	.byte	0x04
	.zero		1


	//   ....[79]....
        /*05e4*/ 	.word	0x00000f60
        /*05e8*/ 	.word	0x000000ff
        /*05ec*/ 	.word	0x00000290
        /*05f0*/ 	.short	0x0100
        /*05f2*/ 	.byte	0x04
	.zero		1


	//   ....[80]....
        /*05f4*/ 	.word	0x00000f70
        /*05f8*/ 	.word	0x000000ff
        /*05fc*/ 	.word	0x00000278
        /*0600*/ 	.short	0x0100
        /*0602*/ 	.byte	0x04
	.zero		1


	//   ....[81]....
        /*0604*/ 	.word	0x00000f80
        /*0608*/ 	.word	0x000000ff
        /*060c*/ 	.word	0x00000298
        /*0610*/ 	.short	0x0100
        /*0612*/ 	.byte	0x04
	.zero		1


	//   ....[82]....
        /*0614*/ 	.word	0x00000f90
        /*0618*/ 	.word	0x000000ff
        /*061c*/ 	.word	0x00000280
        /*0620*/ 	.short	0x0100
        /*0622*/ 	.byte	0x04
	.zero		1


	//   ....[83]....
        /*0624*/ 	.word	0x00000fa0
        /*0628*/ 	.word	0x000000ff
        /*062c*/ 	.word	0x000002a0
        /*0630*/ 	.short	0x0100
        /*0632*/ 	.byte	0x04
	.zero		1


	//   ....[84]....
        /*0634*/ 	.word	0x00000fb0
        /*0638*/ 	.word	0x000000ff
        /*063c*/ 	.word	0x00000288
        /*0640*/ 	.short	0x0100
        /*0642*/ 	.byte	0x04
	.zero		1


	//   ....[85]....
        /*0644*/ 	.word	0x00000fc0
        /*0648*/ 	.word	0x000000ff
        /*064c*/ 	.word	0x000002a8
        /*0650*/ 	.short	0x0100
        /*0652*/ 	.byte	0x04
	.zero		1


	//   ....[86]....
        /*0654*/ 	.word	0x000010b0
        /*0658*/ 	.word	0x000000ff
        /*065c*/ 	.word	0x000002b0
        /*0660*/ 	.short	0x0100
        /*0662*/ 	.byte	0x04
	.zero		1


	//   ....[87]....
        /*0664*/ 	.word	0x000010c0
        /*0668*/ 	.word	0x000000ff
        /*066c*/ 	.word	0x000002c0
        /*0670*/ 	.short	0x0100
        /*0672*/ 	.byte	0x04
	.zero		1


	//   ....[88]....
        /*0674*/ 	.word	0x000010d0
        /*0678*/ 	.word	0x000000ff
        /*067c*/ 	.word	0x000002b8
        /*0680*/ 	.short	0x0100
        /*0682*/ 	.byte	0x04
	.zero		1


	//   ....[89]....
        /*0684*/ 	.word	0x000010e0
        /*0688*/ 	.word	0x000000ff
        /*068c*/ 	.word	0x000002c8
        /*0690*/ 	.short	0x0100
        /*0692*/ 	.byte	0x04
	.zero		1


	//   ....[90]....
        /*0694*/ 	.word	0x00001c70
        /*0698*/ 	.word	0x00000000
        /*069c*/ 	.word	0x000002c0
        /*06a0*/ 	.short	0x010a
        /*06a2*/ 	.byte	0xff
	.zero		1


	//   ....[91]....
        /*06a4*/ 	.word	0x00001ca0
        /*06a8*/ 	.word	0x00000000
        /*06ac*/ 	.word	0x000002b0
        /*06b0*/ 	.short	0x0101
        /*06b2*/ 	.byte	0xff
	.zero		1


	//   ....[92]....
        /*06b4*/ 	.word	0x00001d70
        /*06b8*/ 	.word	0x000000ff
        /*06bc*/ 	.word	0x00000110
        /*06c0*/ 	.short	0x010a
        /*06c2*/ 	.byte	0x04
	.zero		1


	//   ....[93]....
        /*06c4*/ 	.word	0x00001df0
        /*06c8*/ 	.word	0x000000ff
        /*06cc*/ 	.word	0x00000110
        /*06d0*/ 	.short	0x010a
        /*06d2*/ 	.byte	0x21
	.zero		1


	//   ....[94]....
        /*06d4*/ 	.word	0x00001f80
        /*06d8*/ 	.word	0x000000ff
        /*06dc*/ 	.word	0x00000110
        /*06e0*/ 	.short	0x010a
        /*06e2*/ 	.byte	0x08
	.zero		1


	//   ....[95]....
        /*06e4*/ 	.word	0x000020a0
        /*06e8*/ 	.word	0x000000ff
        /*06ec*/ 	.word	0x00000248
        /*06f0*/ 	.short	0x0101
        /*06f2*/ 	.byte	0x06
	.zero		1


	//   ....[96]....
        /*06f4*/ 	.word	0x000020c0
        /*06f8*/ 	.word	0x000000ff
        /*06fc*/ 	.word	0x00000110
        /*0700*/ 	.short	0x010a
        /*0702*/ 	.byte	0x04
	.zero		1


	//   ....[97]....
        /*0704*/ 	.word	0x00002140
        /*0708*/ 	.word	0x000000ff
        /*070c*/ 	.word	0x00000110
        /*0710*/ 	.short	0x010a
        /*0712*/ 	.byte	0x11
	.zero		1


	//   ....[98]....
        /*0714*/ 	.word	0x00002350
        /*0718*/ 	.word	0x000000ff
        /*071c*/ 	.word	0x00000110
        /*0720*/ 	.short	0x010a
        /*0722*/ 	.byte	0x07
	.zero		1


	//   ....[99]....
        /*0724*/ 	.word	0x00002420
        /*0728*/ 	.word	0x00000003
        /*072c*/ 	.word	0x00000250
        /*0730*/ 	.short	0x010a
        /*0732*/ 	.byte	0xff
	.zero		1


	//   ....[100]....
        /*0734*/ 	.word	0x00002570
        /*0738*/ 	.word	0x00000000
        /*073c*/ 	.word	0x00000000
        /*0740*/ 	.short	0x0101
        /*0742*/ 	.byte	0xff
	.zero		1


	//   ....[101]....
        /*0744*/ 	.word	0x00002b20
        /*0748*/ 	.word	0x000000ff
        /*074c*/ 	.word	0x00000000
        /*0750*/ 	.short	0x010a
        /*0752*/ 	.byte	0x04
	.zero		1


	//   ....[102]....
        /*0754*/ 	.word	0x00002bb0
        /*0758*/ 	.word	0x000000ff
        /*075c*/ 	.word	0x00000000
        /*0760*/ 	.short	0x010a
        /*0762*/ 	.byte	0x05
	.zero		1


	//   ....[103]....
        /*0764*/ 	.word	0x00002c40
        /*0768*/ 	.word	0x000000ff
        /*076c*/ 	.word	0x00000000
        /*0770*/ 	.short	0x010a
        /*0772*/ 	.byte	0x05
	.zero		1


	//   ....[104]....
        /*0774*/ 	.word	0x00002cd0
        /*0778*/ 	.word	0x000000ff
        /*077c*/ 	.word	0x00000000
        /*0780*/ 	.short	0x010a
        /*0782*/ 	.byte	0x05
	.zero		1


	//   ....[105]....
        /*0784*/ 	.word	0x00002d60
        /*0788*/ 	.word	0x000000ff
        /*078c*/ 	.word	0x00000000
        /*0790*/ 	.short	0x010a
        /*0792*/ 	.byte	0x05
	.zero		1


	//   ....[106]....
        /*0794*/ 	.word	0x00002df0
        /*0798*/ 	.word	0x000000ff
        /*079c*/ 	.word	0x00000000
        /*07a0*/ 	.short	0x010a
        /*07a2*/ 	.byte	0x05
	.zero		1


	//   ....[107]....
        /*07a4*/ 	.word	0x00002e80
        /*07a8*/ 	.word	0x000000ff
        /*07ac*/ 	.word	0x00000000
        /*07b0*/ 	.short	0x010a
        /*07b2*/ 	.byte	0x05
	.zero		1


	//   ....[108]....
        /*07b4*/ 	.word	0x00002f10
        /*07b8*/ 	.word	0x000000ff
        /*07bc*/ 	.word	0x00000000
        /*07c0*/ 	.short	0x010a
        /*07c2*/ 	.byte	0x05
	.zero		1


	//   ....[109]....
        /*07c4*/ 	.word	0x00002fa0
        /*07c8*/ 	.word	0x000000ff
        /*07cc*/ 	.word	0x00000000
        /*07d0*/ 	.short	0x010a
        /*07d2*/ 	.byte	0x05
	.zero		1


	//   ....[110]....
        /*07d4*/ 	.word	0x00003030
        /*07d8*/ 	.word	0x000000ff
        /*07dc*/ 	.word	0x00000000
        /*07e0*/ 	.short	0x010a
        /*07e2*/ 	.byte	0x05
	.zero		1


	//   ....[111]....
        /*07e4*/ 	.word	0x000030c0
        /*07e8*/ 	.word	0x000000ff
        /*07ec*/ 	.word	0x00000000
        /*07f0*/ 	.short	0x010a
        /*07f2*/ 	.byte	0x05
	.zero		1


	//   ....[112]....
        /*07f4*/ 	.word	0x00003150
        /*07f8*/ 	.word	0x000000ff
        /*07fc*/ 	.word	0x00000000
        /*0800*/ 	.short	0x010a
        /*0802*/ 	.byte	0x05
	.zero		1


	//   ....[113]....
        /*0804*/ 	.word	0x000031e0
        /*0808*/ 	.word	0x000000ff
        /*080c*/ 	.word	0x00000000
        /*0810*/ 	.short	0x010a
        /*0812*/ 	.byte	0x05
	.zero		1


	//   ....[114]....
        /*0814*/ 	.word	0x00003270
        /*0818*/ 	.word	0x000000ff
        /*081c*/ 	.word	0x00000000
        /*0820*/ 	.short	0x010a
        /*0822*/ 	.byte	0x05
	.zero		1


	//   ....[115]....
        /*0824*/ 	.word	0x00003300
        /*0828*/ 	.word	0x000000ff
        /*082c*/ 	.word	0x00000000
        /*0830*/ 	.short	0x010a
        /*0832*/ 	.byte	0x05
	.zero		1


	//   ....[116]....
        /*0834*/ 	.word	0x00003390
        /*0838*/ 	.word	0x000000ff
        /*083c*/ 	.word	0x00000000
        /*0840*/ 	.short	0x010a
        /*0842*/ 	.byte	0x05
	.zero		1


	//   ....[117]....
        /*0844*/ 	.word	0x00003420
        /*0848*/ 	.word	0x000000ff
        /*084c*/ 	.word	0x00000000
        /*0850*/ 	.short	0x010a
        /*0852*/ 	.byte	0x05
	.zero		1


	//   ....[118]....
        /*0854*/ 	.word	0x000034b0
        /*0858*/ 	.word	0x000000ff
        /*085c*/ 	.word	0x00000000
        /*0860*/ 	.short	0x010a
        /*0862*/ 	.byte	0x05
	.zero		1


	//   ....[119]....
        /*0864*/ 	.word	0x00003540
        /*0868*/ 	.word	0x000000ff
        /*086c*/ 	.word	0x00000000
        /*0870*/ 	.short	0x010a
        /*0872*/ 	.byte	0x05
	.zero		1


	//   ....[120]....
        /*0874*/ 	.word	0x000035d0
        /*0878*/ 	.word	0x000000ff
        /*087c*/ 	.word	0x00000000
        /*0880*/ 	.short	0x010a
        /*0882*/ 	.byte	0x05
	.zero		1


	//   ....[121]....
        /*0884*/ 	.word	0x00003660
        /*0888*/ 	.word	0x000000ff
        /*088c*/ 	.word	0x00000000
        /*0890*/ 	.short	0x010a
        /*0892*/ 	.byte	0x05
	.zero		1


	//   ....[122]....
        /*0894*/ 	.word	0x000036f0
        /*0898*/ 	.word	0x000000ff
        /*089c*/ 	.word	0x00000000
        /*08a0*/ 	.short	0x010a
        /*08a2*/ 	.byte	0x05
	.zero		1


	//   ....[123]....
        /*08a4*/ 	.word	0x00003780
        /*08a8*/ 	.word	0x000000ff
        /*08ac*/ 	.word	0x00000000
        /*08b0*/ 	.short	0x010a
        /*08b2*/ 	.byte	0x05
	.zero		1


	//   ....[124]....
        /*08b4*/ 	.word	0x00003810
        /*08b8*/ 	.word	0x000000ff
        /*08bc*/ 	.word	0x00000000
        /*08c0*/ 	.short	0x010a
        /*08c2*/ 	.byte	0x05
	.zero		1


	//   ....[125]....
        /*08c4*/ 	.word	0x000038a0
        /*08c8*/ 	.word	0x000000ff
        /*08cc*/ 	.word	0x00000000
        /*08d0*/ 	.short	0x010a
        /*08d2*/ 	.byte	0x05
	.zero		1


	//   ....[126]....
        /*08d4*/ 	.word	0x00003930
        /*08d8*/ 	.word	0x000000ff
        /*08dc*/ 	.word	0x00000000
        /*08e0*/ 	.short	0x010a
        /*08e2*/ 	.byte	0x05
	.zero		1


	//   ....[127]....
        /*08e4*/ 	.word	0x000039c0
        /*08e8*/ 	.word	0x000000ff
        /*08ec*/ 	.word	0x00000000
        /*08f0*/ 	.short	0x010a
        /*08f2*/ 	.byte	0x05
	.zero		1


	//   ....[128]....
        /*08f4*/ 	.word	0x00003a50
        /*08f8*/ 	.word	0x000000ff
        /*08fc*/ 	.word	0x00000000
        /*0900*/ 	.short	0x010a
        /*0902*/ 	.byte	0x05
	.zero		1


	//   ....[129]....
        /*0904*/ 	.word	0x00003ae0
        /*0908*/ 	.word	0x000000ff
        /*090c*/ 	.word	0x00000000
        /*0910*/ 	.short	0x010a
        /*0912*/ 	.byte	0x05
	.zero		1


	//   ....[130]....
        /*0914*/ 	.word	0x00003b70
        /*0918*/ 	.word	0x000000ff
        /*091c*/ 	.word	0x00000000
        /*0920*/ 	.short	0x010a
        /*0922*/ 	.byte	0x05
	.zero		1


	//   ....[131]....
        /*0924*/ 	.word	0x00003c00
        /*0928*/ 	.word	0x000000ff
        /*092c*/ 	.word	0x00000000
        /*0930*/ 	.short	0x010a
        /*0932*/ 	.byte	0x05
	.zero		1


	//   ....[132]....
        /*0934*/ 	.word	0x00003c90
        /*0938*/ 	.word	0x000000ff
        /*093c*/ 	.word	0x00000000
        /*0940*/ 	.short	0x010a
        /*0942*/ 	.byte	0x05
	.zero		1


	//   ....[133]....
        /*0944*/ 	.word	0x00003d20
        /*0948*/ 	.word	0x000000ff
        /*094c*/ 	.word	0x00000000
        /*0950*/ 	.short	0x010a
        /*0952*/ 	.byte	0x05
	.zero		1


	//   ....[134]....
        /*0954*/ 	.word	0x00003dc0
        /*0958*/ 	.word	0x00000000
        /*095c*/ 	.word	0x00000000
        /*0960*/ 	.short	0x010a
        /*0962*/ 	.byte	0xff
	.zero		1


	//   ....[135]....
        /*0964*/ 	.word	0x00003ee0
        /*0968*/ 	.word	0x00000002
        /*096c*/ 	.word	0x000002b0
        /*0970*/ 	.short	0x010a
        /*0972*/ 	.byte	0xff
	.zero		1


	//   ....[136]....
        /*0974*/ 	.word	0x00003f50
        /*0978*/ 	.word	0x00000002
        /*097c*/ 	.word	0x00000000
        /*0980*/ 	.short	0x0101
        /*0982*/ 	.byte	0xff
	.zero		1


	//   ....[137]....
        /*0984*/ 	.word	0x00003f70
        /*0988*/ 	.word	0x000000ff
        /*098c*/ 	.word	0x00000260
        /*0990*/ 	.short	0x010a
        /*0992*/ 	.byte	0x04
	.zero		1


	//   ....[138]....
        /*0994*/ 	.word	0x00004090
        /*0998*/ 	.word	0x00000002
        /*099c*/ 	.word	0x00000250
        /*09a0*/ 	.short	0x010a
        /*09a2*/ 	.byte	0xff
	.zero		1


	//   ....[139]....
        /*09a4*/ 	.word	0x00004190
        /*09a8*/ 	.word	0x00000002
        /*09ac*/ 	.word	0x00000000
        /*09b0*/ 	.short	0x0101
        /*09b2*/ 	.byte	0xff
	.zero		1


	//   ....[140]....
        /*09b4*/ 	.word	0x00004220
        /*09b8*/ 	.word	0x000000ff
        /*09bc*/ 	.word	0x00000260
        /*09c0*/ 	.short	0x0106
        /*09c2*/ 	.byte	0x04
	.zero		1


	//   ....[141]....
        /*09c4*/ 	.word	0x00004240
        /*09c8*/ 	.word	0x000000ff
        /*09cc*/ 	.word	0x00000260
        /*09d0*/ 	.short	0x010a
        /*09d2*/ 	.byte	0x04
	.zero		1


	//   ....[142]....
        /*09d4*/ 	.word	0x000042d0
        /*09d8*/ 	.word	0x000000ff
        /*09dc*/ 	.word	0x00000260
        /*09e0*/ 	.short	0x0106
        /*09e2*/ 	.byte	0x07
	.zero		1


	//   ....[143]....
        /*09e4*/ 	.word	0x00004310
        /*09e8*/ 	.word	0x00000000
        /*09ec*/ 	.word	0x00000260
        /*09f0*/ 	.short	0x010a
        /*09f2*/ 	.byte	0xff
	.zero		1


	//   ....[144]....
        /*09f4*/ 	.word	0x00004800
        /*09f8*/ 	.word	0x00000000
        /*09fc*/ 	.word	0x00000250
        /*0a00*/ 	.short	0x010a
        /*0a02*/ 	.byte	0xff
	.zero		1


	//   ....[145]....
        /*0a04*/ 	.word	0x00004900
        /*0a08*/ 	.word	0x00000003
        /*0a0c*/ 	.word	0x00000000
        /*0a10*/ 	.short	0x0101
        /*0a12*/ 	.byte	0xff
	.zero		1


	//   ....[146]....
        /*0a14*/ 	.word	0x00004910
        /*0a18*/ 	.word	0x000000ff
        /*0a1c*/ 	.word	0x00000000
        /*0a20*/ 	.short	0x010a
        /*0a22*/ 	.byte	0x04
	.zero		1


	//   ....[147]....
        /*0a24*/ 	.word	0x00004930
        /*0a28*/ 	.word	0x000000ff
        /*0a2c*/ 	.word	0x00000290
        /*0a30*/ 	.short	0x010a
        /*0a32*/ 	.byte	0x13
	.zero		1


	//   ....[148]....
        /*0a34*/ 	.word	0x00004a70
        /*0a38*/ 	.word	0x000000ff
        /*0a3c*/ 	.word	0x00000000
        /*0a40*/ 	.short	0x010a
        /*0a42*/ 	.byte	0x06
	.zero		1


	//   ....[149]....
        /*0a44*/ 	.word	0x00004b70
        /*0a48*/ 	.word	0x000000ff
        /*0a4c*/ 	.word	0x00000000
        /*0a50*/ 	.short	0x010a
        /*0a52*/ 	.byte	0x04
	.zero		1


	//   ....[150]....
        /*0a54*/ 	.word	0x00004d50
        /*0a58*/ 	.word	0x000000ff
        /*0a5c*/ 	.word	0x00000000
        /*0a60*/ 	.short	0x010a
        /*0a62*/ 	.byte	0x04
	.zero		1


	//   ....[151]....
        /*0a64*/ 	.word	0x00004de0
        /*0a68*/ 	.word	0x000000ff
        /*0a6c*/ 	.word	0x00000000
        /*0a70*/ 	.short	0x010a
        /*0a72*/ 	.byte	0x05
	.zero		1


	//   ....[152]....
        /*0a74*/ 	.word	0x00004e70
        /*0a78*/ 	.word	0x000000ff
        /*0a7c*/ 	.word	0x00000000
        /*0a80*/ 	.short	0x010a
        /*0a82*/ 	.byte	0x05
	.zero		1


	//   ....[153]....
        /*0a84*/ 	.word	0x00004f00
        /*0a88*/ 	.word	0x000000ff
        /*0a8c*/ 	.word	0x00000000
        /*0a90*/ 	.short	0x010a
        /*0a92*/ 	.byte	0x04
	.zero		1


	//   ....[154]....
        /*0a94*/ 	.word	0x00005400
        /*0a98*/ 	.word	0x00000008
        /*0a9c*/ 	.word	0x00000250
        /*0aa0*/ 	.short	0x010a
        /*0aa2*/ 	.byte	0xff
	.zero		1


	//   ....[155]....
        /*0aa4*/ 	.word	0x00005570
        /*0aa8*/ 	.word	0x00000000
        /*0aac*/ 	.word	0x00000000
        /*0ab0*/ 	.short	0x0101
        /*0ab2*/ 	.byte	0xff
	.zero		1


	//   ....[156]....
        /*0ab4*/ 	.word	0x00005a50
        /*0ab8*/ 	.word	0x000000ff
        /*0abc*/ 	.word	0x00000248
        /*0ac0*/ 	.short	0x010a
        /*0ac2*/ 	.byte	0x15
	.zero		1


	//   ....[157]....
        /*0ac4*/ 	.word	0x00005be0
        /*0ac8*/ 	.word	0x000000ff
        /*0acc*/ 	.word	0x00000230
        /*0ad0*/ 	.short	0x010a
        /*0ad2*/ 	.byte	0x15
	.zero		1


	//   ....[158]....
        /*0ad4*/ 	.word	0x00005d50
        /*0ad8*/ 	.word	0x000000ff
        /*0adc*/ 	.word	0x00000220
        /*0ae0*/ 	.short	0x010b
        /*0ae2*/ 	.byte	0x15
	.zero		1


	//   ....[159]....
        /*0ae4*/ 	.word	0x00005d70
        /*0ae8*/ 	.word	0x000000ff
        /*0aec*/ 	.word	0x00000000
        /*0af0*/ 	.short	0x0101
        /*0af2*/ 	.byte	0x04
	.zero		1


	//   ....[160]....
        /*0af4*/ 	.word	0x00005d80
        /*0af8*/ 	.word	0x000000ff
        /*0afc*/ 	.word	0x00000238
        /*0b00*/ 	.short	0x010a
        /*0b02*/ 	.byte	0x15
	.zero		1


	//   ....[161]....
        /*0b04*/ 	.word	0x00005f70
        /*0b08*/ 	.word	0x000000ff
        /*0b0c*/ 	.word	0x00000228
        /*0b10*/ 	.short	0x010b
        /*0b12*/ 	.byte	0x15
	.zero		1


	//   ....[162]....
        /*0b14*/ 	.word	0x00005f80
        /*0b18*/ 	.word	0x000000ff
        /*0b1c*/ 	.word	0x00000000
        /*0b20*/ 	.short	0x0101
        /*0b22*/ 	.byte	0x26
	.zero		1


	//   ....[163]....
        /*0b24*/ 	.word	0x00005fb0
        /*0b28*/ 	.word	0x000000ff
        /*0b2c*/ 	.word	0x00000230
        /*0b30*/ 	.short	0x010a
        /*0b32*/ 	.byte	0x15
	.zero		1


	//   ....[164]....
        /*0b34*/ 	.word	0x00005ff0
        /*0b38*/ 	.word	0x00000000
        /*0b3c*/ 	.word	0x00000238
        /*0b40*/ 	.short	0x010a
        /*0b42*/ 	.byte	0xff
	.zero		1


	//   ....[165]....
        /*0b44*/ 	.word	0x00006300
        /*0b48*/ 	.word	0x00000003
        /*0b4c*/ 	.word	0x00000250
        /*0b50*/ 	.short	0x010a
        /*0b52*/ 	.byte	0xff
	.zero		1


	//   ....[166]....
        /*0b54*/ 	.word	0x00006480
        /*0b58*/ 	.word	0x00000000
        /*0b5c*/ 	.word	0x00000000
        /*0b60*/ 	.short	0x0101
        /*0b62*/ 	.byte	0xff
	.zero		1


	//   ....[167]....
        /*0b64*/ 	.word	0x00006f90
        /*0b68*/ 	.word	0x00000003
        /*0b6c*/ 	.word	0x00000220
        /*0b70*/ 	.short	0x010a
        /*0b72*/ 	.byte	0xff
	.zero		1


	//   ....[168]....
        /*0b74*/ 	.word	0x00006fd0
        /*0b78*/ 	.word	0x0000002b
        /*0b7c*/ 	.word	0x00000270
        /*0b80*/ 	.short	0x010a
        /*0b82*/ 	.byte	0xff
	.zero		1


	//   ....[169]....
        /*0b84*/ 	.word	0x00007110
        /*0b88*/ 	.word	0x00000003
        /*0b8c*/ 	.word	0x00000220
        /*0b90*/ 	.short	0x010a
        /*0b92*/ 	.byte	0xff
	.zero		1


	//   ....[170]....
        /*0b94*/ 	.word	0x00007230
        /*0b98*/ 	.word	0x00000000
        /*0b9c*/ 	.word	0x00000000
        /*0ba0*/ 	.short	0x0101
        /*0ba2*/ 	.byte	0xff
	.zero		1


	//   ....[171]....
        /*0ba4*/ 	.word	0x000072b0
        /*0ba8*/ 	.word	0x0000002b
        /*0bac*/ 	.word	0x00000270
        /*0bb0*/ 	.short	0x010a
        /*0bb2*/ 	.byte	0xff
	.zero		1


	//   ....[172]....
        /*0bb4*/ 	.word	0x00007e20
        /*0bb8*/ 	.word	0x00000003
        /*0bbc*/ 	.word	0x00000220
        /*0bc0*/ 	.short	0x010a
        /*0bc2*/ 	.byte	0xff
	.zero		1


	//   ....[173]....
        /*0bc4*/ 	.word	0x00007ed0
        /*0bc8*/ 	.word	0x00000003
        /*0bcc*/ 	.word	0x00000220
        /*0bd0*/ 	.short	0x010a
        /*0bd2*/ 	.byte	0xff
	.zero		1


	//   ....[174]....
        /*0bd4*/ 	.word	0x00007ff0
        /*0bd8*/ 	.word	0x00000000
        /*0bdc*/ 	.word	0x00000000
        /*0be0*/ 	.short	0x0101
        /*0be2*/ 	.byte	0xff
	.zero		1


	//   ....[175]....
        /*0be4*/ 	.word	0x00008400
        /*0be8*/ 	.word	0x000000ff
        /*0bec*/ 	.word	0x00000000
        /*0bf0*/ 	.short	0x0101
        /*0bf2*/ 	.byte	0x04
	.zero		1


	//   ....[176]....
        /*0bf4*/ 	.word	0x00008d00
        /*0bf8*/ 	.word	0x00000000
        /*0bfc*/ 	.word	0x000002c0
        /*0c00*/ 	.short	0x010a
        /*0c02*/ 	.byte	0xff
	.zero		1


	//   ....[177]....
        /*0c04*/ 	.word	0x00008d60
        /*0c08*/ 	.word	0x00000000
        /*0c0c*/ 	.word	0x00000110
        /*0c10*/ 	.short	0x010a
        /*0c12*/ 	.byte	0xff
	.zero		1


	//   ....[178]....
        /*0c14*/ 	.word	0x00008dc0
        /*0c18*/ 	.word	0x00000000
        /*0c1c*/ 	.word	0x00000110
        /*0c20*/ 	.short	0x010a
        /*0c22*/ 	.byte	0xff
	.zero		1


	//   ....[179]....
        /*0c24*/ 	.word	0x00008e10
        /*0c28*/ 	.word	0x00000003
        /*0c2c*/ 	.word	0x00000250
        /*0c30*/ 	.short	0x010a
        /*0c32*/ 	.byte	0xff
	.zero		1


	//   ....[180]....
        /*0c34*/ 	.word	0x00008e70
        /*0c38*/ 	.word	0x00000000
        /*0c3c*/ 	.word	0x00000000
        /*0c40*/ 	.short	0x010a
        /*0c42*/ 	.byte	0xff
	.zero		1


	//   ....[181]....
        /*0c44*/ 	.word	0x00008ed0
        /*0c48*/ 	.word	0x00000000
        /*0c4c*/ 	.word	0x00000000
        /*0c50*/ 	.short	0x010a
        /*0c52*/ 	.byte	0xff
	.zero		1


	//   ....[182]....
        /*0c54*/ 	.word	0x00008f30
        /*0c58*/ 	.word	0x00000000
        /*0c5c*/ 	.word	0x00000000
        /*0c60*/ 	.short	0x010a
        /*0c62*/ 	.byte	0xff
	.zero		1


	//   ....[183]....
        /*0c64*/ 	.word	0x00008f90
        /*0c68*/ 	.word	0x00000000
        /*0c6c*/ 	.word	0x00000000
        /*0c70*/ 	.short	0x010a
        /*0c72*/ 	.byte	0xff
	.zero		1


	//   ....[184]....
        /*0c74*/ 	.word	0x00008ff0
        /*0c78*/ 	.word	0x00000000
        /*0c7c*/ 	.word	0x00000000
        /*0c80*/ 	.short	0x010a
        /*0c82*/ 	.byte	0xff
	.zero		1


	//   ....[185]....
        /*0c84*/ 	.word	0x00009050
        /*0c88*/ 	.word	0x00000000
        /*0c8c*/ 	.word	0x00000000
        /*0c90*/ 	.short	0x010a
        /*0c92*/ 	.byte	0xff
	.zero		1


	//   ....[186]....
        /*0c94*/ 	.word	0x000090b0
        /*0c98*/ 	.word	0x00000000
        /*0c9c*/ 	.word	0x00000000
        /*0ca0*/ 	.short	0x010a
        /*0ca2*/ 	.byte	0xff
	.zero		1


	//   ....[187]....
        /*0ca4*/ 	.word	0x00009110
        /*0ca8*/ 	.word	0x00000000
        /*0cac*/ 	.word	0x00000000
        /*0cb0*/ 	.short	0x010a
        /*0cb2*/ 	.byte	0xff
	.zero		1


	//   ....[188]....
        /*0cb4*/ 	.word	0x00009170
        /*0cb8*/ 	.word	0x00000000
        /*0cbc*/ 	.word	0x00000000
        /*0cc0*/ 	.short	0x010a
        /*0cc2*/ 	.byte	0xff
	.zero		1


	//   ....[189]....
        /*0cc4*/ 	.word	0x000091d0
        /*0cc8*/ 	.word	0x00000000
        /*0ccc*/ 	.word	0x00000000
        /*0cd0*/ 	.short	0x010a
        /*0cd2*/ 	.byte	0xff
	.zero		1


	//   ....[190]....
        /*0cd4*/ 	.word	0x00009230
        /*0cd8*/ 	.word	0x00000000
        /*0cdc*/ 	.word	0x00000000
        /*0ce0*/ 	.short	0x010a
        /*0ce2*/ 	.byte	0xff
	.zero		1


	//   ....[191]....
        /*0ce4*/ 	.word	0x00009290
        /*0ce8*/ 	.word	0x00000000
        /*0cec*/ 	.word	0x00000000
        /*0cf0*/ 	.short	0x010a
        /*0cf2*/ 	.byte	0xff
	.zero		1


	//   ....[192]....
        /*0cf4*/ 	.word	0x000092f0
        /*0cf8*/ 	.word	0x00000000
        /*0cfc*/ 	.word	0x00000000
        /*0d00*/ 	.short	0x010a
        /*0d02*/ 	.byte	0xff
	.zero		1


	//   ....[193]....
        /*0d04*/ 	.word	0x00009350
        /*0d08*/ 	.word	0x00000000
        /*0d0c*/ 	.word	0x00000000
        /*0d10*/ 	.short	0x010a
        /*0d12*/ 	.byte	0xff
	.zero		1


	//   ....[194]....
        /*0d14*/ 	.word	0x000093b0
        /*0d18*/ 	.word	0x00000000
        /*0d1c*/ 	.word	0x00000000
        /*0d20*/ 	.short	0x010a
        /*0d22*/ 	.byte	0xff
	.zero		1


	//   ....[195]....
        /*0d24*/ 	.word	0x00009410
        /*0d28*/ 	.word	0x00000000
        /*0d2c*/ 	.word	0x00000000
        /*0d30*/ 	.short	0x010a
        /*0d32*/ 	.byte	0xff
	.zero		1


	//   ....[196]....
        /*0d34*/ 	.word	0x00009470
        /*0d38*/ 	.word	0x00000000
        /*0d3c*/ 	.word	0x00000000
        /*0d40*/ 	.short	0x010a
        /*0d42*/ 	.byte	0xff
	.zero		1


	//   ....[197]....
        /*0d44*/ 	.word	0x000094d0
        /*0d48*/ 	.word	0x00000000
        /*0d4c*/ 	.word	0x00000000
        /*0d50*/ 	.short	0x010a
        /*0d52*/ 	.byte	0xff
	.zero		1


	//   ....[198]....
        /*0d54*/ 	.word	0x00009530
        /*0d58*/ 	.word	0x00000000
        /*0d5c*/ 	.word	0x00000000
        /*0d60*/ 	.short	0x010a
        /*0d62*/ 	.byte	0xff
	.zero		1


	//   ....[199]....
        /*0d64*/ 	.word	0x00009590
        /*0d68*/ 	.word	0x00000000
        /*0d6c*/ 	.word	0x00000000
        /*0d70*/ 	.short	0x010a
        /*0d72*/ 	.byte	0xff
	.zero		1


	//   ....[200]....
        /*0d74*/ 	.word	0x000095f0
        /*0d78*/ 	.word	0x00000000
        /*0d7c*/ 	.word	0x00000000
        /*0d80*/ 	.short	0x010a
        /*0d82*/ 	.byte	0xff
	.zero		1


	//   ....[201]....
        /*0d84*/ 	.word	0x00009650
        /*0d88*/ 	.word	0x00000000
        /*0d8c*/ 	.word	0x00000000
        /*0d90*/ 	.short	0x010a
        /*0d92*/ 	.byte	0xff
	.zero		1


	//   ....[202]....
        /*0d94*/ 	.word	0x000096b0
        /*0d98*/ 	.word	0x00000000
        /*0d9c*/ 	.word	0x00000000
        /*0da0*/ 	.short	0x010a
        /*0da2*/ 	.byte	0xff
	.zero		1


	//   ....[203]....
        /*0da4*/ 	.word	0x00009710
        /*0da8*/ 	.word	0x00000000
        /*0dac*/ 	.word	0x00000000
        /*0db0*/ 	.short	0x010a
        /*0db2*/ 	.byte	0xff
	.zero		1


	//   ....[204]....
        /*0db4*/ 	.word	0x00009770
        /*0db8*/ 	.word	0x00000000
        /*0dbc*/ 	.word	0x00000000
        /*0dc0*/ 	.short	0x010a
        /*0dc2*/ 	.byte	0xff
	.zero		1


	//   ....[205]....
        /*0dc4*/ 	.word	0x000097d0
        /*0dc8*/ 	.word	0x00000000
        /*0dcc*/ 	.word	0x00000000
        /*0dd0*/ 	.short	0x010a
        /*0dd2*/ 	.byte	0xff
	.zero		1


	//   ....[206]....
        /*0dd4*/ 	.word	0x00009830
        /*0dd8*/ 	.word	0x00000000
        /*0ddc*/ 	.word	0x00000000
        /*0de0*/ 	.short	0x010a
        /*0de2*/ 	.byte	0xff
	.zero		1


	//   ....[207]....
        /*0de4*/ 	.word	0x00009890
        /*0de8*/ 	.word	0x00000000
        /*0dec*/ 	.word	0x00000000
        /*0df0*/ 	.short	0x010a
        /*0df2*/ 	.byte	0xff
	.zero		1


	//   ....[208]....
        /*0df4*/ 	.word	0x000098f0
        /*0df8*/ 	.word	0x00000000
        /*0dfc*/ 	.word	0x00000000
        /*0e00*/ 	.short	0x010a
        /*0e02*/ 	.byte	0xff
	.zero		1


	//   ....[209]....
        /*0e04*/ 	.word	0x00009950
        /*0e08*/ 	.word	0x00000000
        /*0e0c*/ 	.word	0x00000000
        /*0e10*/ 	.short	0x010a
        /*0e12*/ 	.byte	0xff
	.zero		1


	//   ....[210]....
        /*0e14*/ 	.word	0x000099b0
        /*0e18*/ 	.word	0x00000000
        /*0e1c*/ 	.word	0x00000000
        /*0e20*/ 	.short	0x010a
        /*0e22*/ 	.byte	0xff
	.zero		1


	//   ....[211]....
        /*0e24*/ 	.word	0x00009a10
        /*0e28*/ 	.word	0x00000000
        /*0e2c*/ 	.word	0x00000000
        /*0e30*/ 	.short	0x010a
        /*0e32*/ 	.byte	0xff
	.zero		1


	//   ....[212]....
        /*0e34*/ 	.word	0x00009a70
        /*0e38*/ 	.word	0x00000000
        /*0e3c*/ 	.word	0x00000000
        /*0e40*/ 	.short	0x010a
        /*0e42*/ 	.byte	0xff
	.zero		1


	//   ....[213]....
        /*0e44*/ 	.word	0x00009ac0
        /*0e48*/ 	.word	0x00000002
        /*0e4c*/ 	.word	0x000002b0
        /*0e50*/ 	.short	0x010a
        /*0e52*/ 	.byte	0xff
	.zero		1


	//   ....[214]....
        /*0e54*/ 	.word	0x00009b20
        /*0e58*/ 	.word	0x00000002
        /*0e5c*/ 	.word	0x00000260
        /*0e60*/ 	.short	0x010a
        /*0e62*/ 	.byte	0xff
	.zero		1


	//   ....[215]....
        /*0e64*/ 	.word	0x00009b70
        /*0e68*/ 	.word	0x00000002
        /*0e6c*/ 	.word	0x00000250
        /*0e70*/ 	.short	0x010a
        /*0e72*/ 	.byte	0xff
	.zero		1


	//   ....[216]....
        /*0e74*/ 	.word	0x00009bd0
        /*0e78*/ 	.word	0x00000000
        /*0e7c*/ 	.word	0x00000260
        /*0e80*/ 	.short	0x010a
        /*0e82*/ 	.byte	0xff
	.zero		1


	//   ....[217]....
        /*0e84*/ 	.word	0x00009c20
        /*0e88*/ 	.word	0x00000000
        /*0e8c*/ 	.word	0x00000250
        /*0e90*/ 	.short	0x010a
        /*0e92*/ 	.byte	0xff
	.zero		1


	//   ....[218]....
        /*0e94*/ 	.word	0x00009c80
        /*0e98*/ 	.word	0x00000002
        /*0e9c*/ 	.word	0x00000290
        /*0ea0*/ 	.short	0x010a
        /*0ea2*/ 	.byte	0xff
	.zero		1


	//   ....[219]....
        /*0ea4*/ 	.word	0x00009ce0
        /*0ea8*/ 	.word	0x00000000
        /*0eac*/ 	.word	0x00000000
        /*0eb0*/ 	.short	0x010a
        /*0eb2*/ 	.byte	0xff
	.zero		1


	//   ....[220]....
        /*0eb4*/ 	.word	0x00009d40
        /*0eb8*/ 	.word	0x00000000
        /*0ebc*/ 	.word	0x00000000
        /*0ec0*/ 	.short	0x010a
        /*0ec2*/ 	.byte	0xff
	.zero		1


	//   ....[221]....
        /*0ec4*/ 	.word	0x00009da0
        /*0ec8*/ 	.word	0x00000000
        /*0ecc*/ 	.word	0x00000000
        /*0ed0*/ 	.short	0x010a
        /*0ed2*/ 	.byte	0xff
	.zero		1


	//   ....[222]....
        /*0ed4*/ 	.word	0x00009e00
        /*0ed8*/ 	.word	0x00000000
        /*0edc*/ 	.word	0x00000000
        /*0ee0*/ 	.short	0x010a
        /*0ee2*/ 	.byte	0xff
	.zero		1


	//   ....[223]....
        /*0ee4*/ 	.word	0x00009e60
        /*0ee8*/ 	.word	0x00000000
        /*0eec*/ 	.word	0x00000000
        /*0ef0*/ 	.short	0x010a
        /*0ef2*/ 	.byte	0xff
	.zero		1


	//   ....[224]....
        /*0ef4*/ 	.word	0x00009eb0
        /*0ef8*/ 	.word	0x00000008
        /*0efc*/ 	.word	0x00000250
        /*0f00*/ 	.short	0x010a
        /*0f02*/ 	.byte	0xff
	.zero		1


	//   ....[225]....
        /*0f04*/ 	.word	0x00009f10
        /*0f08*/ 	.word	0x00000000
        /*0f0c*/ 	.word	0x00000248
        /*0f10*/ 	.short	0x010a
        /*0f12*/ 	.byte	0xff
	.zero		1


	//   ....[226]....
        /*0f14*/ 	.word	0x00009f70
        /*0f18*/ 	.word	0x00000000
        /*0f1c*/ 	.word	0x00000230
        /*0f20*/ 	.short	0x010a
        /*0f22*/ 	.byte	0xff
	.zero		1


	//   ....[227]....
        /*0f24*/ 	.word	0x00009fd0
        /*0f28*/ 	.word	0x00000000
        /*0f2c*/ 	.word	0x00000238
        /*0f30*/ 	.short	0x010a
        /*0f32*/ 	.byte	0xff
	.zero		1


	//   ....[228]....
        /*0f34*/ 	.word	0x0000a030
        /*0f38*/ 	.word	0x00000000
        /*0f3c*/ 	.word	0x00000230
        /*0f40*/ 	.short	0x010a
        /*0f42*/ 	.byte	0xff
	.zero		1


	//   ....[229]....
        /*0f44*/ 	.word	0x0000a080
        /*0f48*/ 	.word	0x00000003
        /*0f4c*/ 	.word	0x00000250
        /*0f50*/ 	.short	0x010a
        /*0f52*/ 	.byte	0xff
	.zero		1


	//   ....[230]....
        /*0f54*/ 	.word	0x0000a0d0
        /*0f58*/ 	.word	0x00000003
        /*0f5c*/ 	.word	0x00000220
        /*0f60*/ 	.short	0x010a
        /*0f62*/ 	.byte	0xff
	.zero		1


	//   ....[231]....
        /*0f64*/ 	.word	0x0000a120
        /*0f68*/ 	.word	0x0000002b
        /*0f6c*/ 	.word	0x00000270
        /*0f70*/ 	.short	0x010a
        /*0f72*/ 	.byte	0xff
	.zero		1


	//   ....[232]....
        /*0f74*/ 	.word	0x0000a170
        /*0f78*/ 	.word	0x00000003
        /*0f7c*/ 	.word	0x00000220
        /*0f80*/ 	.short	0x010a
        /*0f82*/ 	.byte	0xff
	.zero		1


	//----- nvinfo : EIATTR_NUM_MBARRIERS
	.align		4
.L_47:
        /*0f84*/ 	.byte	0x03, 0x38
        /*0f86*/ 	.short	0x005a


	//----- nvinfo : EIATTR_EXIT_INSTR_OFFSETS
	.align		4
        /*0f88*/ 	.byte	0x04, 0x1c
        /*0f8a*/ 	.short	(.L_49 - .L_48)


	//   ....[0]....
.L_48:
        /*0f8c*/ 	.word	0x00003df0


	//   ....[1]....
        /*0f90*/ 	.word	0x000042e0


	//   ....[2]....
        /*0f94*/ 	.word	0x00004340


	//   ....[3]....
        /*0f98*/ 	.word	0x00005160


	//   ....[4]....
        /*0f9c*/ 	.word	0x00006020


	//   ....[5]....
        /*0fa0*/ 	.word	0x00006060


	//   ....[6]....
        /*0fa4*/ 	.word	0x00008cf0


	//----- nvinfo : EIATTR_MAX_THREADS
	.align		4
.L_49:
        /*0fa8*/ 	.byte	0x04, 0x05
        /*0faa*/ 	.short	(.L_51 - .L_50)
.L_50:
        /*0fac*/ 	.word	0x00000100
        /*0fb0*/ 	.word	0x00000001
        /*0fb4*/ 	.word	0x00000001


	//----- nvinfo : EIATTR_CRS_STACK_SIZE
	.align		4
.L_51:
        /*0fb8*/ 	.byte	0x04, 0x1e
        /*0fba*/ 	.short	(.L_53 - .L_52)
.L_52:
        /*0fbc*/ 	.word	0x00000000


	//----- nvinfo : EIATTR_CBANK_PARAM_SIZE
	.align		4
.L_53:
        /*0fc0*/ 	.byte	0x03, 0x19
        /*0fc2*/ 	.short	0x0800


	//----- nvinfo : EIATTR_PARAM_CBANK
	.align		4
        /*0fc4*/ 	.byte	0x04, 0x0a
        /*0fc6*/ 	.short	(.L_55 - .L_54)
	.align		4
.L_54:
        /*0fc8*/ 	.word	index@(.nv.constant0._ZN7cutlass13device_kernelINS_4gemm6kernel13GemmUniversalIN4cute5tupleIJiiiiEEENS1_10collective13CollectiveMmaINS1_35MainloopSm100TmaUmmaWarpSpecializedILi34ELi2ELi4ENS5_IJNS4_1CILi4EEENSA_ILi1EEESC_EEEEENS5_IJNSA_ILi64EEENSA_ILi128EEENSA_ILi32EEEEEEaNS5_IJlSC_lEEEaSJ_NS4_8TiledMMAINS4_8MMA_AtomIJNS4_15SM100_MMA_S8_SSIaaiLi64ELi128ELNS4_4UMMA5MajorE0ELSO_0ELNSN_8SaturateE0EEEEEENS4_6LayoutINS5_IJSC_SC_SC_EEENS5_IJNSA_ILi0EEESU_SU_EEEEENS5_IJNS4_10UnderscoreESX_SX_EEEEENS4_13SM90_TMA_LOADENS4_14ComposedLayoutINS4_7SwizzleILi1ELi4ELi3EEENS4_18smem_ptr_flag_bitsILi8EEENSS_INS5_IJNSA_ILi8EEESH_EEENS5_IJSH_SC_EEEEEEEvNS4_8identityENS4_23SM90_TMA_LOAD_MULTICASTES1A_vS1B_EENS_8epilogue10collective18CollectiveEpilogueINS1E_23Sm100TmaWarpSpecializedILi2ELi2ELi32ELb0ELb0EEEJSI_NS5_IJNSS_ISF_SC_EES1J_EEEaSJ_aSJ_NS1E_6fusion15FusionCallbacksIS1I_NS1L_17LinearCombinationIaiaiLNS_15FloatRoundStyleE2EEESI_S1K_JEEENS4_5SM1004TMEM4LOAD26SM100_TMEM_LOAD_16dp32b32xES10_NS11_INS12_ILi2ELi4ELi3EEES15_NSS_INS5_IJS16_SF_EEENS5_IJSF_SC_EEEEEEENS4_39AutoVectorizingCopyWithAssumedAlignmentILi128EEENS4_14SM90_TMA_STOREES1Z_S21_S21_EEEvvEEEEvNT_6ParamsE)
        /*0fcc*/ 	.short	0x0380
        /*0fce*/ 	.short	0x0800


	//----- nvinfo : EIATTR_SW_WAR
	.align		4
.L_55:
        /*0fd0*/ 	.byte	0x04, 0x36
        /*0fd2*/ 	.short	(.L_57 - .L_56)
.L_56:
        /*0fd4*/ 	.word	0x00000008
.L_57:


//--------------------- .nv.callgraph             --------------------------
	.section	.nv.callgraph,"",@"SHT_CUDA_CALLGRAPH"
	.align	4
	.sectionentsize	8
	.align		4
        /*0000*/ 	.word	0x00000000
	.align		4
        /*0004*/ 	.word	0xffffffff
	.align		4
        /*0008*/ 	.word	index@(_ZN7cutlass13device_kernelINS_4gemm6kernel13GemmUniversalIN4cute5tupleIJiiiiEEENS1_10collective13CollectiveMmaINS1_35MainloopSm100TmaUmmaWarpSpecializedILi34ELi2ELi4ENS5_IJNS4_1CILi4EEENSA_ILi1EEESC_EEEEENS5_IJNSA_ILi64EEENSA_ILi128EEENSA_ILi32EEEEEEaNS5_IJlSC_lEEEaSJ_NS4_8TiledMMAINS4_8MMA_AtomIJNS4_15SM100_MMA_S8_SSIaaiLi64ELi128ELNS4_4UMMA5MajorE0ELSO_0ELNSN_8SaturateE0EEEEEENS4_6LayoutINS5_IJSC_SC_SC_EEENS5_IJNSA_ILi0EEESU_SU_EEEEENS5_IJNS4_10UnderscoreESX_SX_EEEEENS4_13SM90_TMA_LOADENS4_14ComposedLayoutINS4_7SwizzleILi1ELi4ELi3EEENS4_18smem_ptr_flag_bitsILi8EEENSS_INS5_IJNSA_ILi8EEESH_EEENS5_IJSH_SC_EEEEEEEvNS4_8identityENS4_23SM90_TMA_LOAD_MULTICASTES1A_vS1B_EENS_8epilogue10collective18CollectiveEpilogueINS1E_23Sm100TmaWarpSpecializedILi2ELi2ELi32ELb0ELb0EEEJSI_NS5_IJNSS_ISF_SC_EES1J_EEEaSJ_aSJ_NS1E_6fusion15FusionCallbacksIS1I_NS1L_17LinearCombinationIaiaiLNS_15FloatRoundStyleE2EEESI_S1K_JEEENS4_5SM1004TMEM4LOAD26SM100_TMEM_LOAD_16dp32b32xES10_NS11_INS12_ILi2ELi4ELi3EEES15_NSS_INS5_IJS16_SF_EEENS5_IJSF_SC_EEEEEEENS4_39AutoVectorizingCopyWithAssumedAlignmentILi128EEENS4_14SM90_TMA_STOREES1Z_S21_S21_EEEvvEEEEvNT_6ParamsE)
	.align		4
        /*000c*/ 	.word	index@(__assertfail)
	.align		4
        /*0010*/ 	.word	0x00000000
	.align		4
        /*0014*/ 	.word	0xfffffffe
	.align		4
        /*0018*/ 	.word	0x00000000
	.align		4
        /*001c*/ 	.word	0xfffffffd
	.align		4
        /*0020*/ 	.word	0x00000000
	.align		4
        /*0024*/ 	.word	0xfffffffc


//--------------------- .nv.constant4             --------------------------
	.section	.nv.constant4,"a",@progbits
	.align	8
	.align		8
.nv.constant4:
        /*0000*/ 	.dword	__assertfail
	.align		8
        /*0008*/ 	.dword	__unnamed_1
	.align		8
        /*0010*/ 	.dword	__unnamed_2
	.align		8
        /*0018*/ 	.dword	_ZN40_INTERNAL_cda7eac0_4_k_cu_bb4ccfb4_290394cuda3std3__45__cpo5beginE
	.align		8
        /*0020*/ 	.dword	_ZN40_INTERNAL_cda7eac0_4_k_cu_bb4ccfb4_290394cuda3std3__45__cpo3endE
	.align		8
        /*0028*/ 	.dword	_ZN40_INTERNAL_cda7eac0_4_k_cu_bb4ccfb4_290394cuda3std3__45__cpo6cbeginE
	.align		8
        /*0030*/ 	.dword	_ZN40_INTERNAL_cda7eac0_4_k_cu_bb4ccfb4_290394cuda3std3__45__cpo4cendE
	.align		8
        /*0038*/ 	.dword	_ZN40_INTERNAL_cda7eac0_4_k_cu_bb4ccfb4_290394cuda3std3__442_GLOBAL__N__cda7eac0_4_k_cu_bb4ccfb4_290396ignoreE
	.align		8
        /*0040*/ 	.dword	_ZN40_INTERNAL_cda7eac0_4_k_cu_bb4ccfb4_290394cuda3std3__419piecewise_constructE
	.align		8
        /*0048*/ 	.dword	_ZN40_INTERNAL_cda7eac0_4_k_cu_bb4ccfb4_290394cuda3std3__48in_placeE
	.align		8
        /*0050*/ 	.dword	_ZN40_INTERNAL_cda7eac0_4_k_cu_bb4ccfb4_290394cuda3std6ranges3__45__cpo4swapE
	.align		8
        /*0058*/ 	.dword	_ZN40_INTERNAL_cda7eac0_4_k_cu_bb4ccfb4_290394cuda3std6ranges3__45__cpo9iter_moveE
	.align		8
        /*0060*/ 	.dword	_ZN40_INTERNAL_cda7eac0_4_k_cu_bb4ccfb4_290394cute7productE
	.align		8
        /*0068*/ 	.dword	_ZN40_INTERNAL_cda7eac0_4_k_cu_bb4ccfb4_290394cute1_E
	.align		8
        /*0070*/ 	.dword	$str$25
	.align		8
        /*0078*/ 	.dword	$str$26
	.align		8
        /*0080*/ 	.dword	$str$27
	.align		8
        /*0088*/ 	.dword	$str$28


//--------------------- .text._ZN7cutlass13device_kernelINS_4gemm6kernel13GemmUniversalIN4cute5tupleIJiiiiEEENS1_10collective13CollectiveMmaINS1_35MainloopSm100TmaUmmaWarpSpecializedILi34ELi2ELi4ENS5_IJNS4_1CILi4EEENSA_ILi1EEESC_EEEEENS5_IJNSA_ILi64EEENSA_ILi128EEENSA_ILi32EEEEEEaNS5_IJlSC_lEEEaSJ_NS4_8TiledMMAINS4_8MMA_AtomIJNS4_15SM100_MMA_S8_SSIaaiLi64ELi128ELNS4_4UMMA5MajorE0ELSO_0ELNSN_8SaturateE0EEEEEENS4_6LayoutINS5_IJSC_SC_SC_EEENS5_IJNSA_ILi0EEESU_SU_EEEEENS5_IJNS4_10UnderscoreESX_SX_EEEEENS4_13SM90_TMA_LOADENS4_14ComposedLayoutINS4_7SwizzleILi1ELi4ELi3EEENS4_18smem_ptr_flag_bitsILi8EEENSS_INS5_IJNSA_ILi8EEESH_EEENS5_IJSH_SC_EEEEEEEvNS4_8identityENS4_23SM90_TMA_LOAD_MULTICASTES1A_vS1B_EENS_8epilogue10collective18CollectiveEpilogueINS1E_23Sm100TmaWarpSpecializedILi2ELi2ELi32ELb0ELb0EEEJSI_NS5_IJNSS_ISF_SC_EES1J_EEEaSJ_aSJ_NS1E_6fusion15FusionCallbacksIS1I_NS1L_17LinearCombinationIaiaiLNS_15FloatRoundStyleE2EEESI_S1K_JEEENS4_5SM1004TMEM4LOAD26SM100_TMEM_LOAD_16dp32b32xES10_NS11_INS12_ILi2ELi4ELi3EEES15_NSS_INS5_IJS16_SF_EEENS5_IJSF_SC_EEEEEEENS4_39AutoVectorizingCopyWithAssumedAlignmentILi128EEENS4_14SM90_TMA_STOREES1Z_S21_S21_EEEvvEEEEvNT_6ParamsE --------------------------
	.section	.text._ZN7cutlass13device_kernelINS_4gemm6kernel13GemmUniversalIN4cute5tupleIJiiiiEEENS1_10collective13CollectiveMmaINS1_35MainloopSm100TmaUmmaWarpSpecializedILi34ELi2ELi4ENS5_IJNS4_1CILi4EEENSA_ILi1EEESC_EEEEENS5_IJNSA_ILi64EEENSA_ILi128EEENSA_ILi32EEEEEEaNS5_IJlSC_lEEEaSJ_NS4_8TiledMMAINS4_8MMA_AtomIJNS4_15SM100_MMA_S8_SSIaaiLi64ELi128ELNS4_4UMMA5MajorE0ELSO_0ELNSN_8SaturateE0EEEEEENS4_6LayoutINS5_IJSC_SC_SC_EEENS5_IJNSA_ILi0EEESU_SU_EEEEENS5_IJNS4_10UnderscoreESX_SX_EEEEENS4_13SM90_TMA_LOADENS4_14ComposedLayoutINS4_7SwizzleILi1ELi4ELi3EEENS4_18smem_ptr_flag_bitsILi8EEENSS_INS5_IJNSA_ILi8EEESH_EEENS5_IJSH_SC_EEEEEEEvNS4_8identityENS4_23SM90_TMA_LOAD_MULTICASTES1A_vS1B_EENS_8epilogue10collective18CollectiveEpilogueINS1E_23Sm100TmaWarpSpecializedILi2ELi2ELi32ELb0ELb0EEEJSI_NS5_IJNSS_ISF_SC_EES1J_EEEaSJ_aSJ_NS1E_6fusion15FusionCallbacksIS1I_NS1L_17LinearCombinationIaiaiLNS_15FloatRoundStyleE2EEESI_S1K_JEEENS4_5SM1004TMEM4LOAD26SM100_TMEM_LOAD_16dp32b32xES10_NS11_INS12_ILi2ELi4ELi3EEES15_NSS_INS5_IJS16_SF_EEENS5_IJSF_SC_EEEEEEENS4_39AutoVectorizingCopyWithAssumedAlignmentILi128EEENS4_14SM90_TMA_STOREES1Z_S21_S21_EEEvvEEEEvNT_6ParamsE,"ax",@progbits
	.align	128
.text._ZN7cutlass13device_kernelINS_4gemm6kernel13GemmUniversalIN4cute5tupleIJiiiiEEENS1_10collective13CollectiveMmaINS1_35MainloopSm100TmaUmmaWarpSpecializedILi34ELi2ELi4ENS5_IJNS4_1CILi4EEENSA_ILi1EEESC_EEEEENS5_IJNSA_ILi64EEENSA_ILi128EEENSA_ILi32EEEEEEaNS5_IJlSC_lEEEaSJ_NS4_8TiledMMAINS4_8MMA_AtomIJNS4_15SM100_MMA_S8_SSIaaiLi64ELi128ELNS4_4UMMA5MajorE0ELSO_0ELNSN_8SaturateE0EEEEEENS4_6LayoutINS5_IJSC_SC_SC_EEENS5_IJNSA_ILi0EEESU_SU_EEEEENS5_IJNS4_10UnderscoreESX_SX_EEEEENS4_13SM90_TMA_LOADENS4_14ComposedLayoutINS4_7SwizzleILi1ELi4ELi3EEENS4_18smem_ptr_flag_bitsILi8EEENSS_INS5_IJNSA_ILi8EEESH_EEENS5_IJSH_SC_EEEEEEEvNS4_8identityENS4_23SM90_TMA_LOAD_MULTICASTES1A_vS1B_EENS_8epilogue10collective18CollectiveEpilogueINS1E_23Sm100TmaWarpSpecializedILi2ELi2ELi32ELb0ELb0EEEJSI_NS5_IJNSS_ISF_SC_EES1J_EEEaSJ_aSJ_NS1E_6fusion15FusionCallbacksIS1I_NS1L_17LinearCombinationIaiaiLNS_15FloatRoundStyleE2EEESI_S1K_JEEENS4_5SM1004TMEM4LOAD26SM100_TMEM_LOAD_16dp32b32xES10_NS11_INS12_ILi2ELi4ELi3EEES15_NSS_INS5_IJS16_SF_EEENS5_IJSF_SC_EEEEEEENS4_39AutoVectorizingCopyWithAssumedAlignmentILi128EEENS4_14SM90_TMA_STOREES1Z_S21_S21_EEEvvEEEEvNT_6ParamsE:
        .type           _ZN7cutlass13device_kernelINS_4gemm6kernel13GemmUniversalIN4cute5tupleIJiiiiEEENS1_10collective13CollectiveMmaINS1_35MainloopSm100TmaUmmaWarpSpecializedILi34ELi2ELi4ENS5_IJNS4_1CILi4EEENSA_ILi1EEESC_EEEEENS5_IJNSA_ILi64EEENSA_ILi128EEENSA_ILi32EEEEEEaNS5_IJlSC_lEEEaSJ_NS4_8TiledMMAINS4_8MMA_AtomIJNS4_15SM100_MMA_S8_SSIaaiLi64ELi128ELNS4_4UMMA5MajorE0ELSO_0ELNSN_8SaturateE0EEEEEENS4_6LayoutINS5_IJSC_SC_SC_EEENS5_IJNSA_ILi0EEESU_SU_EEEEENS5_IJNS4_10UnderscoreESX_SX_EEEEENS4_13SM90_TMA_LOADENS4_14ComposedLayoutINS4_7SwizzleILi1ELi4ELi3EEENS4_18smem_ptr_flag_bitsILi8EEENSS_INS5_IJNSA_ILi8EEESH_EEENS5_IJSH_SC_EEEEEEEvNS4_8identityENS4_23SM90_TMA_LOAD_MULTICASTES1A_vS1B_EENS_8epilogue10collective18CollectiveEpilogueINS1E_23Sm100TmaWarpSpecializedILi2ELi2ELi32ELb0ELb0EEEJSI_NS5_IJNSS_ISF_SC_EES1J_EEEaSJ_aSJ_NS1E_6fusion15FusionCallbacksIS1I_NS1L_17LinearCombinationIaiaiLNS_15FloatRoundStyleE2EEESI_S1K_JEEENS4_5SM1004TMEM4LOAD26SM100_TMEM_LOAD_16dp32b32xES10_NS11_INS12_ILi2ELi4ELi3EEES15_NSS_INS5_IJS16_SF_EEENS5_IJSF_SC_EEEEEEENS4_39AutoVectorizingCopyWithAssumedAlignmentILi128EEENS4_14SM90_TMA_STOREES1Z_S21_S21_EEEvvEEEEvNT_6ParamsE,@function
        .size           _ZN7cutlass13device_kernelINS_4gemm6kernel13GemmUniversalIN4cute5tupleIJiiiiEEENS1_10collective13CollectiveMmaINS1_35MainloopSm100TmaUmmaWarpSpecializedILi34ELi2ELi4ENS5_IJNS4_1CILi4EEENSA_ILi1EEESC_EEEEENS5_IJNSA_ILi64EEENSA_ILi128EEENSA_ILi32EEEEEEaNS5_IJlSC_lEEEaSJ_NS4_8TiledMMAINS4_8MMA_AtomIJNS4_15SM100_MMA_S8_SSIaaiLi64ELi128ELNS4_4UMMA5MajorE0ELSO_0ELNSN_8SaturateE0EEEEEENS4_6LayoutINS5_IJSC_SC_SC_EEENS5_IJNSA_ILi0EEESU_SU_EEEEENS5_IJNS4_10UnderscoreESX_SX_EEEEENS4_13SM90_TMA_LOADENS4_14ComposedLayoutINS4_7SwizzleILi1ELi4ELi3EEENS4_18smem_ptr_flag_bitsILi8EEENSS_INS5_IJNSA_ILi8EEESH_EEENS5_IJSH_SC_EEEEEEEvNS4_8identityENS4_23SM90_TMA_LOAD_MULTICASTES1A_vS1B_EENS_8epilogue10collective18CollectiveEpilogueINS1E_23Sm100TmaWarpSpecializedILi2ELi2ELi32ELb0ELb0EEEJSI_NS5_IJNSS_ISF_SC_EES1J_EEEaSJ_aSJ_NS1E_6fusion15FusionCallbacksIS1I_NS1L_17LinearCombinationIaiaiLNS_15FloatRoundStyleE2EEESI_S1K_JEEENS4_5SM1004TMEM4LOAD26SM100_TMEM_LOAD_16dp32b32xES10_NS11_INS12_ILi2ELi4ELi3EEES15_NSS_INS5_IJS16_SF_EEENS5_IJSF_SC_EEEEEEENS4_39AutoVectorizingCopyWithAssumedAlignmentILi128EEENS4_14SM90_TMA_STOREES1Z_S21_S21_EEEvvEEEEvNT_6ParamsE,(.L_x_240 - _ZN7cutlass13device_kernelINS_4gemm6kernel13GemmUniversalIN4cute5tupleIJiiiiEEENS1_10collective13CollectiveMmaINS1_35MainloopSm100TmaUmmaWarpSpecializedILi34ELi2ELi4ENS5_IJNS4_1CILi4EEENSA_ILi1EEESC_EEEEENS5_IJNSA_ILi64EEENSA_ILi128EEENSA_ILi32EEEEEEaNS5_IJlSC_lEEEaSJ_NS4_8TiledMMAINS4_8MMA_AtomIJNS4_15SM100_MMA_S8_SSIaaiLi64ELi128ELNS4_4UMMA5MajorE0ELSO_0ELNSN_8SaturateE0EEEEEENS4_6LayoutINS5_IJSC_SC_SC_EEENS5_IJNSA_ILi0EEESU_SU_EEEEENS5_IJNS4_10UnderscoreESX_SX_EEEEENS4_13SM90_TMA_LOADENS4_14ComposedLayoutINS4_7SwizzleILi1ELi4ELi3EEENS4_18smem_ptr_flag_bitsILi8EEENSS_INS5_IJNSA_ILi8EEESH_EEENS5_IJSH_SC_EEEEEEEvNS4_8identityENS4_23SM90_TMA_LOAD_MULTICASTES1A_vS1B_EENS_8epilogue10collective18CollectiveEpilogueINS1E_23Sm100TmaWarpSpecializedILi2ELi2ELi32ELb0ELb0EEEJSI_NS5_IJNSS_ISF_SC_EES1J_EEEaSJ_aSJ_NS1E_6fusion15FusionCallbacksIS1I_NS1L_17LinearCombinationIaiaiLNS_15FloatRoundStyleE2EEESI_S1K_JEEENS4_5SM1004TMEM4LOAD26SM100_TMEM_LOAD_16dp32b32xES10_NS11_INS12_ILi2ELi4ELi3EEES15_NSS_INS5_IJS16_SF_EEENS5_IJSF_SC_EEEEEEENS4_39AutoVectorizingCopyWithAssumedAlignmentILi128EEENS4_14SM90_TMA_STOREES1Z_S21_S21_EEEvvEEEEvNT_6ParamsE)
        .other          _ZN7cutlass13device_kernelINS_4gemm6kernel13GemmUniversalIN4cute5tupleIJiiiiEEENS1_10collective13CollectiveMmaINS1_35MainloopSm100TmaUmmaWarpSpecializedILi34ELi2ELi4ENS5_IJNS4_1CILi4EEENSA_ILi1EEESC_EEEEENS5_IJNSA_ILi64EEENSA_ILi128EEENSA_ILi32EEEEEEaNS5_IJlSC_lEEEaSJ_NS4_8TiledMMAINS4_8MMA_AtomIJNS4_15SM100_MMA_S8_SSIaaiLi64ELi128ELNS4_4UMMA5MajorE0ELSO_0ELNSN_8SaturateE0EEEEEENS4_6LayoutINS5_IJSC_SC_SC_EEENS5_IJNSA_ILi0EEESU_SU_EEEEENS5_IJNS4_10UnderscoreESX_SX_EEEEENS4_13SM90_TMA_LOADENS4_14ComposedLayoutINS4_7SwizzleILi1ELi4ELi3EEENS4_18smem_ptr_flag_bitsILi8EEENSS_INS5_IJNSA_ILi8EEESH_EEENS5_IJSH_SC_EEEEEEEvNS4_8identityENS4_23SM90_TMA_LOAD_MULTICASTES1A_vS1B_EENS_8epilogue10collective18CollectiveEpilogueINS1E_23Sm100TmaWarpSpecializedILi2ELi2ELi32ELb0ELb0EEEJSI_NS5_IJNSS_ISF_SC_EES1J_EEEaSJ_aSJ_NS1E_6fusion15FusionCallbacksIS1I_NS1L_17LinearCombinationIaiaiLNS_15FloatRoundStyleE2EEESI_S1K_JEEENS4_5SM1004TMEM4LOAD26SM100_TMEM_LOAD_16dp32b32xES10_NS11_INS12_ILi2ELi4ELi3EEES15_NSS_INS5_IJS16_SF_EEENS5_IJSF_SC_EEEEEEENS4_39AutoVectorizingCopyWithAssumedAlignmentILi128EEENS4_14SM90_TMA_STOREES1Z_S21_S21_EEEvvEEEEvNT_6ParamsE,@"STO_CUDA_ENTRY STV_DEFAULT"
_ZN7cutlass13device_kernelINS_4gemm6kernel13GemmUniversalIN4cute5tupleIJiiiiEEENS1_10collective13CollectiveMmaINS1_35MainloopSm100TmaUmmaWarpSpecializedILi34ELi2ELi4ENS5_IJNS4_1CILi4EEENSA_ILi1EEESC_EEEEENS5_IJNSA_ILi64EEENSA_ILi128EEENSA_ILi32EEEEEEaNS5_IJlSC_lEEEaSJ_NS4_8TiledMMAINS4_8MMA_AtomIJNS4_15SM100_MMA_S8_SSIaaiLi64ELi128ELNS4_4UMMA5MajorE0ELSO_0ELNSN_8SaturateE0EEEEEENS4_6LayoutINS5_IJSC_SC_SC_EEENS5_IJNSA_ILi0EEESU_SU_EEEEENS5_IJNS4_10UnderscoreESX_SX_EEEEENS4_13SM90_TMA_LOADENS4_14ComposedLayoutINS4_7SwizzleILi1ELi4ELi3EEENS4_18smem_ptr_flag_bitsILi8EEENSS_INS5_IJNSA_ILi8EEESH_EEENS5_IJSH_SC_EEEEEEEvNS4_8identityENS4_23SM90_TMA_LOAD_MULTICASTES1A_vS1B_EENS_8epilogue10collective18CollectiveEpilogueINS1E_23Sm100TmaWarpSpecializedILi2ELi2ELi32ELb0ELb0EEEJSI_NS5_IJNSS_ISF_SC_EES1J_EEEaSJ_aSJ_NS1E_6fusion15FusionCallbacksIS1I_NS1L_17LinearCombinationIaiaiLNS_15FloatRoundStyleE2EEESI_S1K_JEEENS4_5SM1004TMEM4LOAD26SM100_TMEM_LOAD_16dp32b32xES10_NS11_INS12_ILi2ELi4ELi3EEES15_NSS_INS5_IJS16_SF_EEENS5_IJSF_SC_EEEEEEENS4_39AutoVectorizingCopyWithAssumedAlignmentILi128EEENS4_14SM90_TMA_STOREES1Z_S21_S21_EEEvvEEEEvNT_6ParamsE:
[----:B------:R-:W1:Y:S01]  /*0000*/  LDC R1, c[0x0][0x37c] ;  /* 0x0000df00ff017b82 */ /* 0x000e620000000800 */
[----:B------:R-:W2:Y:S01]  /*0010*/  S2R R84, SR_TID.X ;  /* 0x0000000000547919 */ /* 0x000ea20000002100 */
[----:B------:R-:W3:Y:S01]  /*0020*/  LDCU.64 UR8, c[0x0][0x890] ;  /* 0x00011200ff0877ac */ /* 0x000ee20008000a00 */
[----:B------:R-:W-:Y:S02]  /*0030*/  PRMT R74, RZ, 0x7610, R74 ;  /* 0x00007610ff4a7816 */ /* 0x000fe4000000004a */
[----:B------:R-:W-:Y:S01]  /*0040*/  ELECT P3, URZ, PT ;  /* 0x0000000000ff782f */ /* 0x000fe20003860000 */
[----:B---3--:R-:W-:-:S04]  /*0050*/  UISETP.NE.U32.AND UP0, UPT, UR8, URZ, UPT ;  /* 0x000000ff0800728c */ /* 0x008fc8000bf05070 */
[----:B------:R-:W-:Y:S01]  /*0060*/  UISETP.NE.AND.EX UP0, UPT, UR9, URZ, UPT, UP0 ;  /* 0x000000ff0900728c */ /* 0x000fe2000bf05300 */
[----:B--2---:R-:W-:-:S05]  /*0070*/  SHF.R.U32.HI R75, RZ, 0x5, R84 ;  /* 0x00000005ff4b7819 */ /* 0x004fca0000011654 */
[----:B------:R-:W2:Y:S02]  /*0080*/  SHFL.IDX PT, R0, R75, RZ, 0x1f ;  /* 0x00001fff4b007589 */ /* 0x000ea400000e0000 */
[----:B--2---:R-:W-:Y:S01]  /*0090*/  R2UR UR18, R0 ;  /* 0x00000000001272ca */ /* 0x004fe200000e0000 */
[----:B-1----:R-:W-:-:S14]  /*00a0*/  BRA.U UP0, `(.L_x_0) ;  /* 0x0000000100307547 */ /* 0x002fdc000b800000 */
[----:B------:R-:W1:Y:S02]  /*00b0*/  LDCU.64 UR4, c[0x0][0x888] ;  /* 0x00011100ff0477ac */ /* 0x000e640008000a00 */
[----:B-1----:R-:W-:-:S04]  /*00c0*/  UISETP.NE.U32.AND UP0, UPT, UR4, URZ, UPT ;  /* 0x000000ff0400728c */ /* 0x002fc8000bf05070 */
[----:B------:R-:W-:-:S09]  /*00d0*/  UISETP.NE.AND.EX UP0, UPT, UR5, URZ, UPT, UP0 ;  /* 0x000000ff0500728c */ /* 0x000fd2000bf05300 */
[----:B------:R-:W-:Y:S05]  /*00e0*/  BRA.U !UP0, `(.L_x_1) ;  /* 0x0000000108147547 */ /* 0x000fea000b800000 */
[----:B------:R-:W1:Y:S01]  /*00f0*/  LDC.64 R40, c[0x0][0x888] ;  /* 0x00022200ff287b82 */ /* 0x000e620000000a00 */
[----:B------:R-:W1:Y:S02]  /*0100*/  LDCU.64 UR4, c[0x0][0x358] ;  /* 0x00006b00ff0477ac */ /* 0x000e640008000a00 */
[----:B-1----:R1:W5:Y:S01]  /*0110*/  LDG.E R40, desc[UR4][R40.64] ;  /* 0x0000000428287981 */ /* 0x002362000c1e1900 */
[----:B------:R-:W-:Y:S01]  /*0120*/  HFMA2 R74, -RZ, RZ, 0, 5.9604644775390625e-08 ;  /* 0x00000001ff4a7431 */ /* 0x000fe200000001ff */
[----:B------:R-:W-:Y:S05]  /*0130*/  BRA `(.L_x_0) ;  /* 0x00000000000c7947 */ /* 0x000fea0003800000 */
.L_x_1:
[----:B------:R-:W1:Y:S01]  /*0140*/  LDCU UR4, c[0x0][0x880] ;  /* 0x00011000ff0477ac */ /* 0x000e620008000800 */
[----:B------:R-:W-:Y:S01]  /*0150*/  HFMA2 R74, -RZ, RZ, 0, 5.9604644775390625e-08 ;  /* 0x00000001ff4a7431 */ /* 0x000fe200000001ff */
[----:B-1----:R-:W-:-:S07]  /*0160*/  MOV R40, UR4 ;  /* 0x0000000400287c02 */ /* 0x002fce0008000f00 */
.L_x_0:
[----:B------:R-:W2:Y:S02]  /*0170*/  LDCU.64 UR4, c[0x0][0x8b0] ;  /* 0x00011600ff0477ac */ /* 0x000ea40008000a00 */
[----:B--2---:R-:W-:-:S04]  /*0180*/  UISETP.NE.U32.AND UP0, UPT, UR4, URZ, UPT ;  /* 0x000000ff0400728c */ /* 0x004fc8000bf05070 */
[----:B------:R-:W-:-:S09]  /*0190*/  UISETP.NE.AND.EX UP0, UPT, UR5, URZ, UPT, UP0 ;  /* 0x000000ff0500728c */ /* 0x000fd2000bf05300 */
[----:B------:R-:W-:Y:S05]  /*01a0*/  BRA.U UP0, `(.L_x_2) ;  /* 0x0000000100287547 */ /* 0x000fea000b800000 */
[----:B------:R-:W2:Y:S02]  /*01b0*/  LDCU.64 UR4, c[0x0][0x8a8] ;  /* 0x00011500ff0477ac */ /* 0x000ea40008000a00 */
[----:B--2---:R-:W-:-:S04]  /*01c0*/  UISETP.NE.U32.AND UP0, UPT, UR4, URZ, UPT ;  /* 0x000000ff0400728c */ /* 0x004fc8000bf05070 */
[----:B------:R-:W-:-:S09]  /*01d0*/  UISETP.NE.AND.EX UP0, UPT, UR5, URZ, UPT, UP0 ;  /* 0x000000ff0500728c */ /* 0x000fd2000bf05300 */
[----:B------:R-:W-:Y:S05]  /*01e0*/  BRA.U !UP0, `(.L_x_3) ;  /* 0x0000000108107547 */ /* 0x000fea000b800000 */
[----:B------:R-:W2:Y:S01]  /*01f0*/  LDC.64 R38, c[0x0][0x8a8] ;  /* 0x00022a00ff267b82 */ /* 0x000ea20000000a00 */
[----:B------:R-:W2:Y:S02]  /*0200*/  LDCU.64 UR4, c[0x0][0x358] ;  /* 0x00006b00ff0477ac */ /* 0x000ea40008000a00 */
[----:B--2---:R2:W5:Y:S01]  /*0210*/  LDG.E R38, desc[UR4][R38.64] ;  /* 0x0000000426267981 */ /* 0x004562000c1e1900 */
[----:B------:R-:W-:Y:S05]  /*0220*/  BRA `(.L_x_2) ;  /* 0x0000000000087947 */ /* 0x000fea0003800000 */
.L_x_3:
[----:B------:R-:W2:Y:S02]  /*0230*/  LDCU UR4, c[0x0][0x8a0] ;  /* 0x00011400ff0477ac */ /* 0x000ea40008000800 */
[----:B--2---:R-:W-:Y:S02]  /*0240*/  MOV R38, UR4 ;  /* 0x0000000400267c02 */ /* 0x004fe40008000f00 */
.L_x_2:
[----:B------:R-:W-:Y:S01]  /*0250*/  IMAD.U32 R0, RZ, RZ, UR18 ;  /* 0x00000012ff007e24 */ /* 0x000fe2000f8e00ff */
[----:B------:R-:W-:Y:S04]  /*0260*/  BSSY.RECONVERGENT B0, `(.L_x_4) ;  /* 0x000000c000007945 */ /* 0x000fe80003800200 */
[C---:B------:R-:W-:Y:S02]  /*0270*/  ISETP.NE.OR P1, PT, R0.reuse, 0x1, !P3 ;  /* 0x000000010000780c */ /* 0x040fe40005f25670 */
[----:B------:R-:W-:-:S11]  /*0280*/  ISETP.NE.OR P0, PT, R0, 0x3, !P3 ;  /* 0x000000030000780c */ /* 0x000fd60005f05670 */
[----:B------:R-:W-:Y:S05]  /*0290*/  @P1 BRA `(.L_x_5) ;  /* 0x0000000000201947 */ /* 0x000fea0003800000 */
[----:B------:R-:W3:Y:S02]  /*02a0*/  LDCU.64 UR4, c[0x0][0x348] ;  /* 0x00006900ff0477ac */ /* 0x000ee40008000a00 */
[----:B---3--:R-:W-:Y:S02]  /*02b0*/  UIADD3 UR6, UP1, UPT, UR4, 0x80, URZ ;  /* 0x0000008004067890 */ /* 0x008fe4000ff3e0ff */
[----:B------:R-:W-:Y:S02]  /*02c0*/  UIADD3 UR4, UP0, UPT, UR4, 0x180, URZ ;  /* 0x0000018004047890 */ /* 0x000fe4000ff1e0ff */
[----:B------:R-:W-:Y:S02]  /*02d0*/  UIADD3.X UR7, UPT, UPT, URZ, UR5, URZ, UP1, !UPT ;  /* 0x00000005ff077290 */ /* 0x000fe40008ffe4ff */
[----:B------:R-:W-:-:S07]  /*02e0*/  UIADD3.X UR5, UPT, UPT, URZ, UR5, URZ, UP0, !UPT ;  /* 0x00000005ff057290 */ /* 0x000fce00087fe4ff */
[----:B------:R3:W-:Y:S02]  /*02f0*/  UTMACCTL.PF [UR6] ;  /* 0x00000000060079b9 */ /* 0x0007e40008040000 */
[----:B------:R3:W-:Y:S02]  /*0300*/  UTMACCTL.PF [UR4] ;  /* 0x00000000040079b9 */ /* 0x0007e40008040000 */
[----:B---3--:R-:W-:Y:S01]  /*0310*/  NOP ;  /* 0x0000000000007918 */ /* 0x008fe20000000000 */
.L_x_5:
[----:B------:R-:W-:Y:S05]  /*0320*/  BSYNC.RECONVERGENT B0 ;  /* 0x0000000000007941 */ /* 0x000fea0003800200 */
.L_x_4:
[----:B------:R-:W-:Y:S04]  /*0330*/  BSSY.RECONVERGENT B0, `(.L_x_6) ;  /* 0x000000a000007945 */ /* 0x000fe80003800200 */
        /* <DEDUP_REMOVED lines=9> */
.L_x_7:
[----:B------:R-:W-:Y:S05]  /*03d0*/  BSYNC.RECONVERGENT B0 ;  /* 0x0000000000007941 */ /* 0x000fea0003800200 */
.L_x_6:
[----:B------:R-:W3:Y:S01]  /*03e0*/  LDCU.64 UR4, c[0x0][0x888] ;  /* 0x00011100ff0477ac */ /* 0x000ee20008000a00 */
[----:B------:R-:W-:Y:S02]  /*03f0*/  UISETP.EQ.U32.AND UP2, UPT, UR8, URZ, UPT ;  /* 0x000000ff0800728c */ /* 0x000fe4000bf42070 */
[----:B------:R-:W-:Y:S02]  /*0400*/  UPLOP3.LUT UP3, UPT, UPT, UPT, UPT, 0x80, 0x8 ;  /* 0x000000000008789c */ /* 0x000fe40003f6f070 */
[----:B---3--:R-:W-:-:S04]  /*0410*/  UISETP.NE.U32.AND UP0, UPT, UR4, URZ, UPT ;  /* 0x000000ff0400728c */ /* 0x008fc8000bf05070 */
[----:B------:R-:W-:-:S04]  /*0420*/  UISETP.NE.AND.EX UP1, UPT, UR5, URZ, UPT, UP0 ;  /* 0x000000ff0500728c */ /* 0x000fc8000bf25300 */
[----:B------:R-:W-:-:S04]  /*0430*/  UISETP.EQ.OR.EX UP4, UPT, UR9, URZ, !UP1, UP2 ;  /* 0x000000ff0900728c */ /* 0x000fc8000cf82720 */
[----:B------:R-:W-:-:S06]  /*0440*/  UP2UR UR4, UPR, URZ, 0x10 ;  /* 0x00000010ff047883 */ /* 0x000fcc0008000000 */
[----:B------:R-:W-:Y:S01]  /*0450*/  MOV R77, UR4 ;  /* 0x00000004004d7c02 */ /* 0x000fe20008000f00 */
[----:B------:R-:W-:Y:S06]  /*0460*/  BRA.U !UP4, `(.L_x_8) ;  /* 0x000000010c207547 */ /* 0x000fec000b800000 */
[----:B-----5:R-:W-:Y:S01]  /*0470*/  R2UR UR5, R40 ;  /* 0x00000000280572ca */ /* 0x020fe200000e0000 */
[----:B------:R-:W-:Y:S02]  /*0480*/  UISETP.NE.U32.AND UP2, UPT, UR8, URZ, UPT ;  /* 0x000000ff0800728c */ /* 0x000fe4000bf45070 */
[----:B------:R-:W-:Y:S02]  /*0490*/  USEL UR4, URZ, 0xffffffff, UP1 ;  /* 0xffffffffff047887 */ /* 0x000fe40008800000 */
[----:B------:R-:W-:-:S08]  /*04a0*/  UISETP.NE.AND.EX UP2, UPT, UR9, URZ, UPT, UP2 ;  /* 0x000000ff0900728c */ /* 0x000fd0000bf45320 */
[----:B------:R-:W-:-:S04]  /*04b0*/  UISETP.NE.AND UP0, UPT, UR5, URZ, UPT ;  /* 0x000000ff0500728c */ /* 0x000fc8000bf05270 */
[----:B------:R-:W-:-:S04]  /*04c0*/  @!UP2 USEL UR4, URZ, 0xffffffff, UP0 ;  /* 0xffffffffff04a887 */ /* 0x000fc80008000000 */
[----:B------:R-:W-:-:S04]  /*04d0*/  ULOP3.LUT UR4, UR4, 0x1, URZ, 0xc0, !UPT ;  /* 0x0000000104047892 */ /* 0x000fc8000f8ec0ff */
[----:B------:R-:W-:Y:S02]  /*04e0*/  UISETP.NE.U32.AND UP3, UPT, UR4, 0x1, UPT ;  /* 0x000000010400788c */ /* 0x000fe4000bf65070 */
.L_x_8:
[----:B------:R-:W3:Y:S02]  /*04f0*/  SHFL.IDX PT, R2, R75, RZ, 0x1f ;  /* 0x00001fff4b027589 */ /* 0x000ee400000e0000 */
[----:B---3--:R-:W-:-:S13]  /*0500*/  ISETP.NE.AND P0, PT, R2, RZ, PT ;  /* 0x000000ff0200720c */ /* 0x008fda0003f05270 */
[----:B------:R-:W-:Y:S05]  /*0510*/  @P0 BRA `(.L_x_9) ;  /* 0x0000000400540947 */ /* 0x000fea0003800000 */
[----:B------:R-:W-:Y:S01]  /*0520*/  ELECT P0, URZ, PT ;  /* 0x0000000000ff782f */ /* 0x000fe20003800000 */
[----:B------:R-:W-:-:S12]  /*0530*/  BSSY.RECONVERGENT B0, `(.L_x_9) ;  /* 0x0000053000007945 */ /* 0x000fd80003800200 */
[----:B------:R-:W-:Y:S05]  /*0540*/  @!P0 BRA `(.L_x_10) ;  /* 0x0000000400448947 */ /* 0x000fea0003800000 */
[----:B------:R-:W3:Y:S01]  /*0550*/  S2UR UR4, SR_CgaCtaId ;  /* 0x00000000000479c3 */ /* 0x000ee20000008800 */
[----:B------:R-:W-:Y:S01]  /*0560*/  UMOV UR5, 0x400 ;  /* 0x0000040000057882 */ /* 0x000fe20000000000 */
[----:B------:R-:W-:Y:S01]  /*0570*/  UMOV UR8, 0x1 ;  /* 0x0000000100087882 */ /* 0x000fe20000000000 */
[----:B------:R-:W-:Y:S01]  /*0580*/  UMOV UR6, 0x4 ;  /* 0x0000000400067882 */ /* 0x000fe20000000000 */
[----:B------:R-:W-:-:S04]  /*0590*/  UIADD3 UR8, UPT, UPT, -UR8, 0x100000, URZ ;  /* 0x0010000008087890 */ /* 0x000fc8000fffe1ff */
[----:B------:R-:W-:Y:S02]  /*05a0*/  USHF.L.U32 UR9, UR8, 0xb, URZ ;  /* 0x0000000b08097899 */ /* 0x000fe400080006ff */
[----:B------:R-:W-:Y:S02]  /*05b0*/  USHF.L.U32 UR8, UR8, 0x1, URZ ;  /* 0x0000000108087899 */ /* 0x000fe400080006ff */
[----:B------:R-:W-:-:S04]  /*05c0*/  UIADD3 UR6, UPT, UPT, -UR6, 0x100000, URZ ;  /* 0x0010000006067890 */ /* 0x000fc8000fffe1ff */
[----:B------:R-:W-:Y:S02]  /*05d0*/  USHF.L.U32 UR7, UR6, 0xb, URZ ;  /* 0x0000000b06077899 */ /* 0x000fe400080006ff */
[----:B------:R-:W-:Y:S02]  /*05e0*/  USHF.L.U32 UR6, UR6, 0x1, URZ ;  /* 0x0000000106067899 */ /* 0x000fe400080006ff */
[----:B---3--:R-:W-:Y:S01]  /*05f0*/  ULEA UR4, UR4, UR5, 0x18 ;  /* 0x0000000504047291 */ /* 0x008fe2000f8ec0ff */
[----:B------:R-:W3:Y:S11]  /*0600*/  FENCE.VIEW.ASYNC.S ;  /* 0x00000000000073c6 */ /* 0x000ef60000000000 */
[----:B---3--:R3:W4:Y:S01]  /*0610*/  SYNCS.EXCH.64 URZ, [UR4], UR8 ;  /* 0x0000000804ff75b2 */ /* 0x0087220008000100 */
[----:B------:R3:W1:Y:S01]  /*0620*/  SYNCS.EXCH.64 URZ, [UR4+0x110], UR6 ;  /* 0x0001100604ff75b2 */ /* 0x0006620008000100 */
        /* <DEDUP_REMOVED lines=65> */
[----:B------:R3:W1:Y:S02]  /*0a40*/  SYNCS.EXCH.64 URZ, [UR4+0x218], UR6 ;  /* 0x0002180604ff75b2 */ /* 0x0006640008000100 */
[----:B---34-:R-:W-:Y:S01]  /*0a50*/  NOP ;  /* 0x0000000000007918 */ /* 0x018fe20000000000 */
.L_x_10:
[----:B------:R-:W-:Y:S05]  /*0a60*/  BSYNC.RECONVERGENT B0 ;  /* 0x0000000000007941 */ /* 0x000fea0003800200 */
.L_x_9:
[----:B------:R-:W3:Y:S01]  /*0a70*/  SHFL.IDX PT, R2, R75, RZ, 0x1f ;  /* 0x00001fff4b027589 */ /* 0x000ee200000e0000 */
[----:B------:R-:W-:Y:S01]  /*0a80*/  NOP ;  /* 0x0000000000007918 */ /* 0x000fe20000000000 */
[----:B---3--:R-:W-:-:S13]  /*0a90*/  ISETP.NE.AND P0, PT, R2, 0x1, PT ;  /* 0x000000010200780c */ /* 0x008fda0003f05270 */
[----:B------:R-:W-:Y:S05]  /*0aa0*/  @P0 BRA `(.L_x_11) ;  /* 0x0000000000480947 */ /* 0x000fea0003800000 */
        /* <DEDUP_REMOVED lines=9> */
[----:B------:R-:W-:Y:S01]  /*0b40*/  USHF.L.U32 UR6, UR6, 0x1, URZ ;  /* 0x0000000106067899 */ /* 0x000fe200080006ff */
[----:B------:R-:W-:Y:S01]  /*0b50*/  ELECT P0, URZ, PT ;  /* 0x0000000000ff782f */ /* 0x000fe20003800000 */
[----:B---3--:R-:W-:Y:S01]  /*0b60*/  ULEA UR4, UR4, UR5, 0x18 ;  /* 0x0000000504047291 */ /* 0x008fe2000f8ec0ff */
[----:B------:R-:W3:Y:S11]  /*0b70*/  FENCE.VIEW.ASYNC.S ;  /* 0x00000000000073c6 */ /* 0x000ef60000000000 */
[----:B---3--:R3:W4:Y:S01]  /*0b80*/  SYNCS.EXCH.64 URZ, [UR4+0x220], UR8 ;  /* 0x0002200804ff75b2 */ /* 0x0087220008000100 */
[----:B------:R3:W1:Y:S01]  /*0b90*/  SYNCS.EXCH.64 URZ, [UR4+0x230], UR6 ;  /* 0x0002300604ff75b2 */ /* 0x0006620008000100 */
[----:B------:R3:W1:Y:S01]  /*0ba0*/  SYNCS.EXCH.64 URZ, [UR4+0x228], UR8 ;  /* 0x0002280804ff75b2 */ /* 0x0006620008000100 */
[----:B------:R3:W1:Y:S01]  /*0bb0*/  SYNCS.EXCH.64 URZ, [UR4+0x238], UR6 ;  /* 0x0002380604ff75b2 */ /* 0x0006620008000100 */
[----:B------:R-:W-:Y:S01]  /*0bc0*/  NOP ;  /* 0x0000000000007918 */ /* 0x000fe20000000000 */
.L_x_11:
[----:B------:R-:W2:Y:S01]  /*0bd0*/  SHFL.IDX PT, R2, R75, RZ, 0x1f ;  /* 0x00001fff4b027589 */ /* 0x000ea200000e0000 */
[----:B------:R-:W-:Y:S01]  /*0be0*/  NOP ;  /* 0x0000000000007918 */ /* 0x000fe20000000000 */
[----:B--2---:R-:W-:-:S13]  /*0bf0*/  ISETP.NE.AND P0, PT, R2, 0x3, PT ;  /* 0x000000030200780c */ /* 0x004fda0003f05270 */
[----:B------:R-:W-:Y:S05]  /*0c00*/  @P0 BRA `(.L_x_12) ;  /* 0x0000000000300947 */ /* 0x000fea0003800000 */
[----:B---3--:R-:W2:Y:S01]  /*0c10*/  S2UR UR4, SR_CgaCtaId ;  /* 0x00000000000479c3 */ /* 0x008ea20000008800 */
[----:B------:R-:W-:Y:S01]  /*0c20*/  UMOV UR6, 0x400 ;  /* 0x0000040000067882 */ /* 0x000fe20000000000 */
[----:B------:R-:W-:Y:S01]  /*0c30*/  UMOV UR5, 0x20 ;  /* 0x0000002000057882 */ /* 0x000fe20000000000 */
[----:B------:R-:W-:Y:S01]  /*0c40*/  ELECT P0, URZ, PT ;  /* 0x0000000000ff782f */ /* 0x000fe20003800000 */
[----:B--2---:R-:W-:Y:S02]  /*0c50*/  ULEA UR6, UR4, UR6, 0x18 ;  /* 0x0000000604067291 */ /* 0x004fe4000f8ec0ff */
[----:B------:R-:W-:-:S04]  /*0c60*/  UIADD3 UR4, UPT, UPT, -UR5, 0x100000, URZ ;  /* 0x0010000005047890 */ /* 0x000fc8000fffe1ff */
[----:B------:R-:W-:Y:S02]  /*0c70*/  USHF.L.U32 UR5, UR4, 0xb, URZ ;  /* 0x0000000b04057899 */ /* 0x000fe400080006ff */
[----:B------:R-:W-:Y:S01]  /*0c80*/  USHF.L.U32 UR4, UR4, 0x1, URZ ;  /* 0x0000000104047899 */ /* 0x000fe200080006ff */
[----:B------:R-:W2:Y:S11]  /*0c90*/  FENCE.VIEW.ASYNC.S ;  /* 0x00000000000073c6 */ /* 0x000eb60000000000 */
[----:B--2---:R2:W3:Y:S01]  /*0ca0*/  SYNCS.EXCH.64 URZ, [UR6+0x240], UR4 ;  /* 0x0002400406ff75b2 */ /* 0x0044e20008000100 */
[----:B------:R2:W1:Y:S01]  /*0cb0*/  SYNCS.EXCH.64 URZ, [UR6+0x248], UR4 ;  /* 0x0002480406ff75b2 */ /* 0x0004620008000100 */
[----:B------:R-:W-:Y:S01]  /*0cc0*/  NOP ;  /* 0x0000000000007918 */ /* 0x000fe20000000000 */
.L_x_12:
[----:B------:R-:W4:Y:S01]  /*0cd0*/  SHFL.IDX PT, R2, R75, RZ, 0x1f ;  /* 0x00001fff4b027589 */ /* 0x000f2200000e0000 */
[----:B------:R-:W-:Y:S01]  /*0ce0*/  NOP ;  /* 0x0000000000007918 */ /* 0x000fe20000000000 */
[----:B----4-:R-:W-:-:S13]  /*0cf0*/  ISETP.NE.AND P0, PT, R2, 0x4, PT ;  /* 0x000000040200780c */ /* 0x010fda0003f05270 */
[----:B------:R-:W-:Y:S05]  /*0d00*/  @P0 BRA `(.L_x_13) ;  /* 0x00000000004c0947 */ /* 0x000fea0003800000 */
[----:B--23--:R-:W2:Y:S01]  /*0d10*/  S2UR UR6, SR_CgaCtaId ;  /* 0x00000000000679c3 */ /* 0x00cea20000008800 */
[----:B------:R-:W-:Y:S01]  /*0d20*/  UMOV UR4, 0x3a0 ;  /* 0x000003a000047882 */ /* 0x000fe20000000000 */
[----:B------:R-:W-:Y:S01]  /*0d30*/  UMOV UR5, 0x400 ;  /* 0x0000040000057882 */ /* 0x000fe20000000000 */
[----:B------:R-:W-:Y:S01]  /*0d40*/  USEL UR4, UR4, 0x320, UP3 ;  /* 0x0000032004047887 */ /* 0x000fe20009800000 */
[----:B------:R-:W-:Y:S01]  /*0d50*/  UMOV UR8, 0x1 ;  /* 0x0000000100087882 */ /* 0x000fe20000000000 */
[----:B------:R-:W-:Y:S01]  /*0d60*/  ELECT P0, URZ, PT ;  /* 0x0000000000ff782f */ /* 0x000fe20003800000 */
[----:B------:R-:W-:-:S04]  /*0d70*/  UIADD3 UR8, UPT, UPT, -UR8, 0x100000, URZ ;  /* 0x0010000008087890 */ /* 0x000fc8000fffe1ff */
[----:B------:R-:W-:Y:S02]  /*0d80*/  USHF.L.U32 UR9, UR8, 0xb, URZ ;  /* 0x0000000b08097899 */ /* 0x000fe400080006ff */
[----:B------:R-:W-:Y:S02]  /*0d90*/  USHF.L.U32 UR8, UR8, 0x1, URZ ;  /* 0x0000000108087899 */ /* 0x000fe400080006ff */
[----:B--2---:R-:W-:Y:S02]  /*0da0*/  ULEA UR6, UR6, UR5, 0x18 ;  /* 0x0000000506067291 */ /* 0x004fe4000f8ec0ff */
[----:B------:R-:W-:-:S04]  /*0db0*/  UIADD3 UR4, UPT, UPT, -UR4, 0x100000, URZ ;  /* 0x0010000004047890 */ /* 0x000fc8000fffe1ff */
[----:B------:R-:W-:Y:S02]  /*0dc0*/  USHF.L.U32 UR5, UR4, 0xb, URZ ;  /* 0x0000000b04057899 */ /* 0x000fe400080006ff */
[----:B------:R-:W-:Y:S01]  /*0dd0*/  USHF.L.U32 UR4, UR4, 0x1, URZ ;  /* 0x0000000104047899 */ /* 0x000fe200080006ff */
[----:B------:R-:W2:Y:S03]  /*0de0*/  FENCE.VIEW.ASYNC.S ;  /* 0x00000000000073c6 */ /* 0x000ea60000000000 */
[----:B--2---:R4:W2:Y:S08]  /*0df0*/  SYNCS.EXCH.64 URZ, [UR6+0x250], UR8 ;  /* 0x0002500806ff75b2 */ /* 0x0048b00008000100 */
[----:B------:R4:W3:Y:S01]  /*0e00*/  SYNCS.EXCH.64 URZ, [UR6+0x260], UR4 ;  /* 0x0002600406ff75b2 */ /* 0x0008e20008000100 */
[----:B------:R4:W1:Y:S01]  /*0e10*/  SYNCS.EXCH.64 URZ, [UR6+0x258], UR8 ;  /* 0x0002580806ff75b2 */ /* 0x0008620008000100 */
[----:B------:R4:W1:Y:S02]  /*0e20*/  SYNCS.EXCH.64 URZ, [UR6+0x268], UR4 ;  /* 0x0002680406ff75b2 */ /* 0x0008640008000100 */
[----:B----4-:R-:W-:Y:S01]  /*0e30*/  NOP ;  /* 0x0000000000007918 */ /* 0x010fe20000000000 */
.L_x_13:
[----:B------:R-:W4:Y:S01]  /*0e40*/  SHFL.IDX PT, R2, R75, RZ, 0x1f ;  /* 0x00001fff4b027589 */ /* 0x000f2200000e0000 */
[----:B------:R-:W-:Y:S01]  /*0e50*/  NOP ;  /* 0x0000000000007918 */ /* 0x000fe20000000000 */
[----:B----4-:R-:W-:-:S13]  /*0e60*/  ISETP.NE.AND P0, PT, R2, 0x5, PT ;  /* 0x000000050200780c */ /* 0x010fda0003f05270 */
[----:B------:R-:W-:Y:S05]  /*0e70*/  @P0 BRA `(.L_x_14) ;  /* 0x0000000000580947 */ /* 0x000fea0003800000 */
[----:B--23--:R-:W2:Y:S01]  /*0e80*/  S2UR UR4, SR_CgaCtaId ;  /* 0x00000000000479c3 */ /* 0x00cea20000008800 */
        /* <DEDUP_REMOVED lines=10> */
[----:B--2---:R-:W-:Y:S01]  /*0f30*/  ULEA UR4, UR4, UR5, 0x18 ;  /* 0x0000000504047291 */ /* 0x004fe2000f8ec0ff */
[----:B------:R-:W2:Y:S11]  /*0f40*/  FENCE.VIEW.ASYNC.S ;  /* 0x00000000000073c6 */ /* 0x000eb60000000000 */
[----:B--2---:R4:W2:Y:S01]  /*0f50*/  SYNCS.EXCH.64 URZ, [UR4+0x270], UR8 ;  /* 0x0002700804ff75b2 */ /* 0x0048a20008000100 */
[----:B------:R4:W3:Y:S01]  /*0f60*/  SYNCS.EXCH.64 URZ, [UR4+0x290], UR6 ;  /* 0x0002900604ff75b2 */ /* 0x0008e20008000100 */
[----:B------:R4:W1:Y:S01]  /*0f70*/  SYNCS.EXCH.64 URZ, [UR4+0x278], UR8 ;  /* 0x0002780804ff75b2 */ /* 0x0008620008000100 */
[----:B------:R4:W1:Y:S01]  /*0f80*/  SYNCS.EXCH.64 URZ, [UR4+0x298], UR6 ;  /* 0x0002980604ff75b2 */ /* 0x0008620008000100 */
[----:B------:R4:W1:Y:S01]  /*0f90*/  SYNCS.EXCH.64 URZ, [UR4+0x280], UR8 ;  /* 0x0002800804ff75b2 */ /* 0x0008620008000100 */
[----:B------:R4:W1:Y:S01]  /*0fa0*/  SYNCS.EXCH.64 URZ, [UR4+0x2a0], UR6 ;  /* 0x0002a00604ff75b2 */ /* 0x0008620008000100 */
[----:B------:R4:W1:Y:S01]  /*0fb0*/  SYNCS.EXCH.64 URZ, [UR4+0x288], UR8 ;  /* 0x0002880804ff75b2 */ /* 0x0008620008000100 */
[----:B------:R4:W1:Y:S02]  /*0fc0*/  SYNCS.EXCH.64 URZ, [UR4+0x2a8], UR6 ;  /* 0x0002a80604ff75b2 */ /* 0x0008640008000100 */
[----:B----4-:R-:W-:Y:S01]  /*0fd0*/  NOP ;  /* 0x0000000000007918 */ /* 0x010fe20000000000 */
.L_x_14:
[----:B------:R-:W4:Y:S01]  /*0fe0*/  SHFL.IDX PT, R2, R75, RZ, 0x1f ;  /* 0x00001fff4b027589 */ /* 0x000f2200000e0000 */
[----:B------:R-:W1:Y:S01]  /*0ff0*/  S2UR UR45, SR_CgaCtaId ;  /* 0x00000000002d79c3 */ /* 0x000e620000008800 */
[----:B------:R-:W-:Y:S01]  /*1000*/  NOP ;  /* 0x0000000000007918 */ /* 0x000fe20000000000 */
[----:B----4-:R-:W-:-:S13]  /*1010*/  ISETP.NE.AND P0, PT, R2, 0x3, PT ;  /* 0x000000030200780c */ /* 0x010fda0003f05270 */
[----:B-1----:R-:W-:Y:S05]  /*1020*/  @P0 BRA `(.L_x_15) ;  /* 0x0000000000340947 */ /* 0x002fea0003800000 */
[----:B--23--:R-:W-:Y:S01]  /*1030*/  UMOV UR4, 0x400 ;  /* 0x0000040000047882 */ /* 0x00cfe20000000000 */
[----:B------:R-:W-:Y:S01]  /*1040*/  UMOV UR6, 0x20 ;  /* 0x0000002000067882 */ /* 0x000fe20000000000 */
[----:B------:R-:W-:Y:S02]  /*1050*/  ULEA UR4, UR45, UR4, 0x18 ;  /* 0x000000042d047291 */ /* 0x000fe4000f8ec0ff */
[----:B------:R-:W-:-:S04]  /*1060*/  UIADD3 UR6, UPT, UPT, -UR6, 0x100000, URZ ;  /* 0x0010000006067890 */ /* 0x000fc8000fffe1ff */
[----:B------:R-:W-:Y:S02]  /*1070*/  USHF.L.U32 UR7, UR6, 0xb, URZ ;  /* 0x0000000b06077899 */ /* 0x000fe400080006ff */
[----:B------:R-:W-:Y:S01]  /*1080*/  USHF.L.U32 UR6, UR6, 0x1, URZ ;  /* 0x0000000106067899 */ /* 0x000fe200080006ff */
[----:B------:R-:W-:Y:S01]  /*1090*/  ELECT P0, URZ, PT ;  /* 0x0000000000ff782f */ /* 0x000fe20003800000 */
[----:B------:R-:W1:Y:S10]  /*10a0*/  FENCE.VIEW.ASYNC.S ;  /* 0x00000000000073c6 */ /* 0x000e740000000000 */
[----:B-1----:R1:W4:Y:S01]  /*10b0*/  SYNCS.EXCH.64 URZ, [UR4+0x2b0], UR6 ;  /* 0x0002b00604ff75b2 */ /* 0x0023220008000100 */
[----:B------:R1:W2:Y:S01]  /*10c0*/  SYNCS.EXCH.64 URZ, [UR4+0x2c0], UR6 ;  /* 0x0002c00604ff75b2 */ /* 0x0002a20008000100 */
[----:B------:R1:W3:Y:S01]  /*10d0*/  SYNCS.EXCH.64 URZ, [UR4+0x2b8], UR6 ;  /* 0x0002b80604ff75b2 */ /* 0x0002e20008000100 */
[----:B------:R1:W1:Y:S01]  /*10e0*/  SYNCS.EXCH.64 URZ, [UR4+0x2c8], UR6 ;  /* 0x0002c80604ff75b2 */ /* 0x0002620008000100 */
[----:B------:R-:W-:Y:S01]  /*10f0*/  NOP ;  /* 0x0000000000007918 */ /* 0x000fe20000000000 */
.L_x_15:
[----:B-123--:R-:W1:Y:S01]  /*1100*/  LDCU UR4, c[0x0][0x36c] ;  /* 0x00006d80ff0477ac */ /* 0x00ee620008000800 */
[----:B------:R-:W-:Y:S01]  /*1110*/  ISETP.NE.OR P3, PT, R0, 0x2, !P3 ;  /* 0x000000020000780c */ /* 0x000fe20005f65670 */
[----:B------:R-:W-:Y:S01]  /*1120*/  NOP ;  /* 0x0000000000007918 */ /* 0x000fe20000000000 */
[----:B------:R-:W-:Y:S01]  /*1130*/  LOP3.LUT R0, R84, 0x1f, RZ, 0xc0, !PT ;  /* 0x0000001f54007812 */ /* 0x000fe200078ec0ff */
[----:B------:R-:W-:Y:S02]  /*1140*/  UISETP.NE.AND UP4, UPT, UR18, 0x2, UPT ;  /* 0x000000021200788c */ /* 0x000fe4000bf85270 */
[----:B------:R-:W-:Y:S02]  /*1150*/  UISETP.NE.AND UP5, UPT, UR18, URZ, UPT ;  /* 0x000000ff1200728c */ /* 0x000fe4000bfa5270 */
[----:B-1----:R-:W-:-:S09]  /*1160*/  UISETP.EQ.U32.AND UP6, UPT, UR4, 0x1, UPT ;  /* 0x000000010400788c */ /* 0x002fd2000bfc2070 */
[----:B------:R-:W-:Y:S05]  /*1170*/  BRA.U !UP6, `(.L_x_16) ;  /* 0x000000010e087547 */ /* 0x000fea000b800000 */
[----:B----4-:R-:W-:Y:S01]  /*1180*/  UCGABAR_ARV ;  /* 0x00000000000079c7 */ /* 0x010fe20008000000 */
[----:B------:R-:W-:Y:S05]  /*1190*/  BRA `(.L_x_17) ;  /* 0x0000000000047947 */ /* 0x000fea0003800000 */
.L_x_16:
[----:B----4-:R-:W-:Y:S01]  /*11a0*/  NOP ;  /* 0x0000000000007918 */ /* 0x010fe20000000000 */
.L_x_17:
[----:B------:R-:W1:Y:S01]  /*11b0*/  S2UR UR26, SR_CTAID.Y ;  /* 0x00000000001a79c3 */ /* 0x000e620000002600 */
[----:B------:R-:W-:-:S05]  /*11c0*/  CS2R.32 R76, SR_CgaSize ;  /* 0x00000000004c7805 */ /* 0x000fca0000008a00 */
[----:B------:R-:W-:-:S05]  /*11d0*/  IMAD R76, R76, -0xa0, RZ ;  /* 0xffffff604c4c7824 */ /* 0x000fca00078e02ff */
[----:B------:R-:W-:-:S14]  /*11e0*/  R2UR UR4, R76 ;  /* 0x000000004c0472ca */ /* 0x000fdc00000e0000 */
[----:B------:R-:W2:Y:S01]  /*11f0*/  LDCU UR4, c[0x0][UR4+0x2b4] ;  /* 0x00005680040477ac */ /* 0x000ea20008000800 */
[----:B------:R-:W-:-:S05]  /*1200*/  CS2R.32 R76, SR_CgaSize ;  /* 0x00000000004c7805 */ /* 0x000fca0000008a00 */
[----:B------:R-:W-:-:S05]  /*1210*/  IMAD R76, R76, -0xa0, RZ ;  /* 0xffffff604c4c7824 */ /* 0x000fca00078e02ff */
[----:B------:R-:W-:-:S14]  /*1220*/  R2UR UR5, R76 ;  /* 0x000000004c0572ca */ /* 0x000fdc00000e0000 */
[----:B------:R-:W3:Y:S01]  /*1230*/  LDCU UR5, c[0x0][UR5+0x2b0] ;  /* 0x00005600050577ac */ /* 0x000ee20008000800 */
[----:B------:R-:W4:Y:S01]  /*1240*/  S2UR UR20, SR_CTAID.X ;  /* 0x00000000001479c3 */ /* 0x000f220000002500 */
[----:B------:R-:W-:-:S05]  /*1250*/  CS2R.32 R76, SR_CgaSize ;  /* 0x00000000004c7805 */ /* 0x000fca0000008a00 */
[----:B------:R-:W-:-:S05]  /*1260*/  IMAD R76, R76, -0xa0, RZ ;  /* 0xffffff604c4c7824 */ /* 0x000fca00078e02ff */
[----:B------:R-:W-:-:S14]  /*1270*/  R2UR UR6, R76 ;  /* 0x000000004c0672ca */ /* 0x000fdc00000e0000 */
[----:B------:R-:W3:Y:S01]  /*1280*/  LDCU UR6, c[0x0][UR6+0x2a4] ;  /* 0x00005480060677ac */ /* 0x000ee20008000800 */
[----:B------:R-:W-:-:S05]  /*1290*/  CS2R.32 R76, SR_CgaSize ;  /* 0x00000000004c7805 */ /* 0x000fca0000008a00 */
[----:B------:R-:W-:-:S05]  /*12a0*/  IMAD R76, R76, -0xa0, RZ ;  /* 0xffffff604c4c7824 */ /* 0x000fca00078e02ff */
[----:B------:R-:W-:-:S14]  /*12b0*/  R2UR UR63, R76 ;  /* 0x000000004c3f72ca */ /* 0x000fdc00000e0000 */
[----:B------:R-:W3:Y:S01]  /*12c0*/  LDCU UR63, c[0x0][UR63+0x2a0] ;  /* 0x000054003f3f77ac */ /* 0x000ee20008000800 */
[----:B------:R-:W-:Y:S01]  /*12d0*/  USHF.L.U32 UR24, UR45, 0xa, URZ ;  /* 0x0000000a2d187899 */ /* 0x000fe200080006ff */
[----:B------:R-:W3:Y:S01]  /*12e0*/  LDCU UR19, c[0x0][0xb24] ;  /* 0x00016480ff1377ac */ /* 0x000ee20008000800 */
[----:B------:R-:W3:Y:S01]  /*12f0*/  LDCU UR42, c[0x0][0xb24] ;  /* 0x00016480ff2a77ac */ /* 0x000ee20008000800 */
[----:B-1----:R-:W-:Y:S01]  /*1300*/  I2FP.F32.U32 R2, UR26 ;  /* 0x0000001a00027c45 */ /* 0x002fe20008201000 */
[----:B------:R-:W1:Y:S04]  /*1310*/  LDCU UR23, c[0x0][0xb30] ;  /* 0x00016600ff1777ac */ /* 0x000e680008000800 */
[----:B--2---:R-:W-:Y:S01]  /*1320*/  FMUL R2, R2, UR4 ;  /* 0x0000000402027c20 */ /* 0x004fe20008400000 */
[----:B------:R-:W-:Y:S01]  /*1330*/  ULOP3.LUT UR24, UR24, 0xc00, URZ, 0xc0, !UPT ;  /* 0x00000c0018187892 */ /* 0x000fe2000f8ec0ff */
[----:B----4-:R-:W-:-:S04]  /*1340*/  I2FP.F32.U32 R3, UR20 ;  /* 0x0000001400037c45 */ /* 0x010fc80008201000 */
[----:B------:R-:W2:Y:S01]  /*1350*/  F2I.U32.TRUNC.NTZ R2, R2 ;  /* 0x0000000200027305 */ /* 0x000ea2000020f000 */
[----:B---3--:R-:W-:-:S07]  /*1360*/  FMUL R3, R3, UR5 ;  /* 0x0000000503037c20 */ /* 0x008fce0008400000 */
[----:B------:R-:W3:Y:S01]  /*1370*/  F2I.U32.TRUNC.NTZ R3, R3 ;  /* 0x0000000300037305 */ /* 0x000ee2000020f000 */
[----:B--2---:R-:W-:Y:S02]  /*1380*/  R2UR UR4, R2 ;  /* 0x00000000020472ca */ /* 0x004fe400000e0000 */
[----:B------:R-:W-:Y:S02]  /*1390*/  PRMT R2, RZ, 0x7610, R2 ;  /* 0x00007610ff027816 */ /* 0x000fe40000000002 */
[----:B---3--:R-:W-:-:S09]  /*13a0*/  R2UR UR5, R3 ;  /* 0x00000000030572ca */ /* 0x008fd200000e0000 */
[----:B------:R-:W-:-:S04]  /*13b0*/  UIADD3 UR4, UPT, UPT, -UR4, URZ, URZ ;  /* 0x000000ff04047290 */ /* 0x000fc8000fffe1ff */
[----:B------:R-:W-:Y:S02]  /*13c0*/  UIMAD UR4, UR6, UR4, UR26 ;  /* 0x00000004060472a4 */ /* 0x000fe4000f8e021a */
[----:B------:R-:W-:-:S04]  /*13d0*/  UIADD3 UR5, UPT, UPT, -UR5, URZ, URZ ;  /* 0x000000ff05057290 */ /* 0x000fc8000fffe1ff */
[----:B------:R-:W-:Y:S01]  /*13e0*/  IMAD.U32 R76, RZ, RZ, UR4 ;  /* 0x00000004ff4c7e24 */ /* 0x000fe2000f8e00ff */
[----:B------:R-:W-:Y:S01]  /*13f0*/  UIMAD UR63, UR63, UR5, UR20 ;  /* 0x000000053f3f72a4 */ /* 0x000fe2000f8e0214 */
[----:B-1----:R-:W-:Y:S11]  /*1400*/  BRA.U UP5, `(.L_x_18) ;  /* 0x0000000105447547 */ /* 0x002ff6000b800000 */
[----:B------:R-:W-:Y:S01]  /*1410*/  R2UR UR4, R76 ;  /* 0x000000004c0472ca */ /* 0x000fe200000e0000 */
[----:B------:R-:W-:-:S12]  /*1420*/  UISETP.NE.AND UP2, UPT, UR63, 0x1, UPT ;  /* 0x000000013f00788c */ /* 0x000fd8000bf45270 */
[----:B------:R-:W-:-:S04]  /*1430*/  UISETP.NE.AND UP0, UPT, UR4, URZ, UPT ;  /* 0x000000ff0400728c */ /* 0x000fc8000bf05270 */
[----:B------:R-:W-:-:S04]  /*1440*/  UISETP.EQ.OR UP0, UPT, UR63, URZ, !UP0 ;  /* 0x000000ff3f00728c */ /* 0x000fc8000c702670 */
[----:B------:R-:W-:Y:S02]  /*1450*/  USEL UR7, URZ, 0x1, !UP0 ;  /* 0x00000001ff077887 */ /* 0x000fe4000c000000 */
[----:B------:R-:W-:-:S04]  /*1460*/  UISETP.NE.AND UP0, UPT, UR4, URZ, UPT ;  /* 0x000000ff0400728c */ /* 0x000fc8000bf05270 */
[----:B------:R-:W-:-:S04]  /*1470*/  USEL UR4, URZ, 0x2, UP0 ;  /* 0x00000002ff047887 */ /* 0x000fc80008000000 */
[----:B------:R-:W-:Y:S02]  /*1480*/  USEL UR6, UR4, 0x2, UP2 ;  /* 0x0000000204067887 */ /* 0x000fe40009000000 */
[----:B------:R-:W-:Y:S02]  /*1490*/  USEL UR4, URZ, 0x4, UP0 ;  /* 0x00000004ff047887 */ /* 0x000fe40008000000 */
[----:B------:R-:W-:-:S04]  /*14a0*/  UISETP.NE.AND UP2, UPT, UR63, 0x2, UPT ;  /* 0x000000023f00788c */ /* 0x000fc8000bf45270 */
[----:B------:R-:W-:Y:S02]  /*14b0*/  USEL UR5, UR4, 0x4, UP2 ;  /* 0x0000000404057887 */ /* 0x000fe40009000000 */
[----:B------:R-:W-:Y:S02]  /*14c0*/  USEL UR4, URZ, 0x8, UP0 ;  /* 0x00000008ff047887 */ /* 0x000fe40008000000 */
[----:B------:R-:W-:Y:S02]  /*14d0*/  UISETP.NE.AND UP0, UPT, UR63, 0x3, UPT ;  /* 0x000000033f00788c */ /* 0x000fe4000bf05270 */
[----:B------:R-:W-:Y:S02]  /*14e0*/  UIADD3 UR5, UPT, UPT, UR5, UR6, UR7 ;  /* 0x0000000605057290 */ /* 0x000fe4000fffe007 */
[----:B------:R-:W-:-:S04]  /*14f0*/  USEL UR4, UR4, 0x8, UP0 ;  /* 0x0000000804047887 */ /* 0x000fc80008000000 */
[----:B------:R-:W-:-:S06]  /*1500*/  UIADD3 UR4, UPT, UPT, UR5, UR4, URZ ;  /* 0x0000000405047290 */ /* 0x000fcc000fffe0ff */
[----:B------:R-:W-:-:S07]  /*1510*/  MOV R2, UR4 ;  /* 0x0000000400027c02 */ /* 0x000fce0008000f00 */
.L_x_18:
[----:B------:R-:W1:Y:S01]  /*1520*/  S2UR UR36, SR_CTAID.Z ;  /* 0x00000000002479c3 */ /* 0x000e620000002700 */
[----:B------:R-:W-:-:S09]  /*1530*/  UISETP.GE.AND UP0, UPT, UR19, 0x1, UPT ;  /* 0x000000011300788c */ /* 0x000fd2000bf06270 */
[----:B------:R-:W-:Y:S05]  /*1540*/  BRA.U !UP0, `(.L_x_19) ;  /* 0x0000000108d07547 */ /* 0x000fea000b800000 */
[----:B------:R-:W2:Y:S01]  /*1550*/  LDCU UR21, c[0x0][0xb0c] ;  /* 0x00016180ff1577ac */ /* 0x000ea20008000800 */
[----:B------:R-:W3:Y:S01]  /*1560*/  LDCU.128 UR12, c[0x0][0xb10] ;  /* 0x00016200ff0c77ac */ /* 0x000ee20008000c00 */
[----:B------:R-:W4:Y:S01]  /*1570*/  LDCU UR6, c[0x0][0x370] ;  /* 0x00006e00ff0677ac */ /* 0x000f220008000800 */
[----:B------:R-:W1:Y:S01]  /*1580*/  LDCU UR7, c[0x0][0x374] ;  /* 0x00006e80ff0777ac */ /* 0x000e620008000800 */
[----:B------:R-:W1:Y:S01]  /*1590*/  LDCU UR22, c[0x0][0xb20] ;  /* 0x00016400ff1677ac */ /* 0x000e620008000800 */
[----:B--2---:R-:W-:Y:S02]  /*15a0*/  UISETP.NE.AND UP0, UPT, UR21, 0x1, UPT ;  /* 0x000000011500788c */ /* 0x004fe4000bf05270 */
[----:B---3--:R-:W-:Y:S01]  /*15b0*/  UIMAD.WIDE.U32 UR4, UR20, UR12, URZ ;  /* 0x0000000c140472a5 */ /* 0x008fe2000f8e00ff */
[----:B------:R-:W2:Y:S01]  /*15c0*/  LDCU.64 UR8, c[0x0][0xb28] ;  /* 0x00016500ff0877ac */ /* 0x000ea20008000a00 */
[----:B----4-:R-:W-:Y:S02]  /*15d0*/  UIMAD.WIDE.U32 UR10, UR6, UR12, URZ ;  /* 0x0000000c060a72a5 */ /* 0x010fe4000f8e00ff */
[----:B------:R-:W-:-:S02]  /*15e0*/  USHF.R.U32.HI UR5, URZ, UR13, UR5 ;  /* 0x0000000dff057299 */ /* 0x000fc40008011605 */
[----:B------:R-:W-:Y:S02]  /*15f0*/  UISETP.NE.AND UP2, UPT, UR19, 0x1, UPT ;  /* 0x000000011300788c */ /* 0x000fe4000bf45270 */
[----:B------:R-:W-:Y:S01]  /*1600*/  USEL UR5, UR20, UR5, !UP0 ;  /* 0x0000000514057287 */ /* 0x000fe2000c000000 */
[----:B------:R-:W-:Y:S01]  /*1610*/  UMOV UR10, UR11 ;  /* 0x0000000b000a7c82 */ /* 0x000fe20008000000 */
[----:B------:R-:W-:Y:S02]  /*1620*/  UIMAD.WIDE.U32 UR16, UR26, UR15, URZ ;  /* 0x0000000f1a1072a5 */ /* 0x000fe4000f8e00ff */
[----:B------:R-:W-:Y:S02]  /*1630*/  @UP0 USHF.R.U32.HI UR6, URZ, UR13, UR10 ;  /* 0x0000000dff060299 */ /* 0x000fe4000801160a */
[----:B------:R-:W-:Y:S02]  /*1640*/  UISETP.NE.AND UP0, UPT, UR14, 0x1, UPT ;  /* 0x000000010e00788c */ /* 0x000fe4000bf05270 */
[----:B-1----:R-:W-:-:S02]  /*1650*/  UIMAD.WIDE.U32 UR10, UR7, UR15, URZ ;  /* 0x0000000f070a72a5 */ /* 0x002fc4000f8e00ff */
[----:B--2---:R-:W-:Y:S01]  /*1660*/  UIMAD.WIDE.U32 UR12, UR6, UR8, URZ ;  /* 0x00000008060c72a5 */ /* 0x004fe2000f8e00ff */
[----:B------:R-:W-:Y:S02]  /*1670*/  UMOV UR4, UR17 ;  /* 0x0000001100047c82 */ /* 0x000fe40008000000 */
[----:B------:R-:W-:Y:S02]  /*1680*/  USHF.R.U32.HI UR4, URZ, UR22, UR4 ;  /* 0x00000016ff047299 */ /* 0x000fe40008011604 */
[----:B------:R-:W-:Y:S02]  /*1690*/  UMOV UR10, UR11 ;  /* 0x0000000b000a7c82 */ /* 0x000fe40008000000 */
[----:B------:R-:W-:Y:S01]  /*16a0*/  UMOV UR12, UR13 ;  /* 0x0000000d000c7c82 */ /* 0x000fe20008000000 */
[----:B------:R-:W-:Y:S02]  /*16b0*/  @UP0 USHF.R.U32.HI UR7, URZ, UR22, UR10 ;  /* 0x00000016ff070299 */ /* 0x000fe4000801160a */
[----:B------:R-:W-:-:S02]  /*16c0*/  USEL UR4, UR26, UR4, !UP0 ;  /* 0x000000041a047287 */ /* 0x000fc4000c000000 */
[----:B------:R-:W-:Y:S02]  /*16d0*/  UIMAD.WIDE.U32 UR10, UR7, UR8, URZ ;  /* 0x00000008070a72a5 */ /* 0x000fe4000f8e00ff */
[----:B------:R-:W-:Y:S02]  /*16e0*/  @UP2 USHF.R.U32.HI UR6, URZ, UR9, UR12 ;  /* 0x00000009ff062299 */ /* 0x000fe4000801160c */
[----:B------:R-:W-:-:S03]  /*16f0*/  UIMAD.WIDE.U32 UR12, UR4, UR8, URZ ;  /* 0x00000008040c72a5 */ /* 0x000fc6000f8e00ff */
[----:B------:R-:W-:Y:S02]  /*1700*/  UMOV UR10, UR11 ;  /* 0x0000000b000a7c82 */ /* 0x000fe40008000000 */
[----:B------:R-:W-:Y:S02]  /*1710*/  @UP2 USHF.R.U32.HI UR7, URZ, UR9, UR10 ;  /* 0x00000009ff072299 */ /* 0x000fe4000801160a */
[----:B------:R-:W-:Y:S02]  /*1720*/  UIMAD UR10, UR6, UR19, URZ ;  /* 0x00000013060a72a4 */ /* 0x000fe4000f8e02ff */
[----:B------:R-:W-:-:S04]  /*1730*/  UIMAD UR7, UR7, UR19, URZ ;  /* 0x00000013070772a4 */ /* 0x000fc8000f8e02ff */
[----:B------:R-:W-:-:S03]  /*1740*/  UISETP.GE.AND UP0, UPT, UR4, UR7, UPT ;  /* 0x000000070400728c */ /* 0x000fc6000bf06270 */
[----:B------:R-:W-:Y:S01]  /*1750*/  UMOV UR7, UR13 ;  /* 0x0000000d00077c82 */ /* 0x000fe20008000000 */
[----:B------:R-:W-:Y:S02]  /*1760*/  UISETP.GE.OR UP0, UPT, UR5, UR10, UP0 ;  /* 0x0000000a0500728c */ /* 0x000fe40008706670 */
[----:B------:R-:W-:Y:S02]  /*1770*/  UIMAD.WIDE.U32 UR10, UR5, UR8, URZ ;  /* 0x00000008050a72a5 */ /* 0x000fe4000f8e00ff */
[----:B------:R-:W-:Y:S02]  /*1780*/  USHF.R.U32.HI UR7, URZ, UR9, UR7 ;  /* 0x00000009ff077299 */ /* 0x000fe40008011607 */
[----:B------:R-:W-:Y:S02]  /*1790*/  UIADD3 UR10, UPT, UPT, -UR4, URZ, URZ ;  /* 0x000000ff040a7290 */ /* 0x000fe4000fffe1ff */
[----:B------:R-:W-:Y:S02]  /*17a0*/  USEL UR7, UR4, UR7, !UP2 ;  /* 0x0000000704077287 */ /* 0x000fe4000d000000 */
[----:B------:R-:W-:Y:S01]  /*17b0*/  UIMAD UR10, UR14, UR10, UR26 ;  /* 0x0000000a0e0a72a4 */ /* 0x000fe2000f8e021a */
[----:B------:R-:W-:Y:S01]  /*17c0*/  @!UP0 UMOV UR8, UR11 ;  /* 0x0000000b00088c82 */ /* 0x000fe20008000000 */
[----:B------:R-:W-:-:S02]  /*17d0*/  UIADD3 UR11, UPT, UPT, -UR5, URZ, URZ ;  /* 0x000000ff050b7290 */ /* 0x000fc4000fffe1ff */
[----:B------:R-:W-:Y:S02]  /*17e0*/  @!UP0 USHF.R.U32.HI UR8, URZ, UR9, UR8 ;  /* 0x00000009ff088299 */ /* 0x000fe40008011608 */
[----:B------:R-:W-:Y:S02]  /*17f0*/  UIADD3 UR9, UPT, UPT, -UR7, URZ, URZ ;  /* 0x000000ff07097290 */ /* 0x000fe4000fffe1ff */
[----:B------:R-:W-:Y:S02]  /*1800*/  @!UP0 USEL UR8, UR5, UR8, !UP2 ;  /* 0x0000000805088287 */ /* 0x000fe4000d000000 */
[----:B------:R-:W-:Y:S02]  /*1810*/  UIMAD UR9, UR19, UR9, UR4 ;  /* 0x00000009130972a4 */ /* 0x000fe4000f8e0204 */
[----:B------:R-:W-:Y:S02]  /*1820*/  @!UP0 UIADD3 UR7, UPT, UPT, UR7, -UR8, URZ ;  /* 0x8000000807078290 */ /* 0x000fe4000fffe0ff */
[----:B------:R-:W-:-:S02]  /*1830*/  @!UP0 UIMAD UR6, UR9, UR6, UR8 ;  /* 0x00000006090682a4 */ /* 0x000fc4000f8e0208 */
[----:B------:R-:W-:Y:S02]  /*1840*/  @!UP0 UIMAD UR4, UR7, UR19, UR5 ;  /* 0x00000013070482a4 */ /* 0x000fe4000f8e0205 */
[----:B------:R-:W-:Y:S02]  /*1850*/  UIMAD UR20, UR21, UR11, UR20 ;  /* 0x0000000b151472a4 */ /* 0x000fe4000f8e0214 */
[----:B------:R-:W-:Y:S01]  /*1860*/  UIMAD UR26, UR4, UR14, UR10 ;  /* 0x0000000e041a72a4 */ /* 0x000fe2000f8e020a */
[----:B------:R-:W-:Y:S02]  /*1870*/  @!UP0 UMOV UR5, UR6 ;  /* 0x0000000600058c82 */ /* 0x000fe40008000000 */
[----:B------:R-:W-:-:S12]  /*1880*/  UIMAD UR20, UR5, UR21, UR20 ;  /* 0x00000015051472a4 */ /* 0x000fd8000f8e0214 */
.L_x_19:
[----:B------:R-:W-:-:S09]  /*1890*/  UISETP.NE.AND UP0, UPT, UR23, 0x1, UPT ;  /* 0x000000011700788c */ /* 0x000fd2000bf05270 */
[----:B------:R-:W-:Y:S05]  /*18a0*/  BRA.U UP0, `(.L_x_20) ;  /* 0x0000000100407547 */ /* 0x000fea000b800000 */
[----:B------:R-:W2:Y:S01]  /*18b0*/  LDCU.128 UR8, c[0x0][0xb10] ;  /* 0x00016200ff0877ac */ /* 0x000ea20008000c00 */
[----:B------:R-:W3:Y:S01]  /*18c0*/  LDCU UR12, c[0x0][0xb0c] ;  /* 0x00016180ff0c77ac */ /* 0x000ee20008000800 */
[----:B------:R-:W4:Y:S01]  /*18d0*/  LDCU UR13, c[0x0][0xb20] ;  /* 0x00016400ff0d77ac */ /* 0x000f220008000800 */
[----:B--2---:R-:W-:Y:S02]  /*18e0*/  UIMAD.WIDE.U32 UR4, UR20, UR8, URZ ;  /* 0x00000008140472a5 */ /* 0x004fe4000f8e00ff */
[----:B------:R-:W-:Y:S02]  /*18f0*/  UIMAD.WIDE.U32 UR6, UR26, UR11, URZ ;  /* 0x0000000b1a0672a5 */ /* 0x000fe4000f8e00ff */
[----:B---3--:R-:W-:Y:S02]  /*1900*/  UISETP.NE.AND UP0, UPT, UR12, 0x1, UPT ;  /* 0x000000010c00788c */ /* 0x008fe4000bf05270 */
[----:B------:R-:W-:-:S03]  /*1910*/  USHF.R.U32.HI UR5, URZ, UR9, UR5 ;  /* 0x00000009ff057299 */ /* 0x000fc60008011605 */
[----:B------:R-:W-:Y:S01]  /*1920*/  UMOV UR4, UR7 ;  /* 0x0000000700047c82 */ /* 0x000fe20008000000 */
[----:B------:R-:W-:Y:S02]  /*1930*/  USEL UR5, UR20, UR5, !UP0 ;  /* 0x0000000514057287 */ /* 0x000fe4000c000000 */
[----:B------:R-:W-:Y:S02]  /*1940*/  UISETP.NE.AND UP0, UPT, UR10, 0x1, UPT ;  /* 0x000000010a00788c */ /* 0x000fe4000bf05270 */
[----:B----4-:R-:W-:-:S04]  /*1950*/  USHF.R.U32.HI UR4, URZ, UR13, UR4 ;  /* 0x0000000dff047299 */ /* 0x010fc80008011604 */
[----:B------:R-:W-:-:S04]  /*1960*/  USEL UR4, UR26, UR4, !UP0 ;  /* 0x000000041a047287 */ /* 0x000fc8000c000000 */
[----:B------:R-:W-:Y:S02]  /*1970*/  UIADD3 UR6, UPT, UPT, UR5, -UR4, URZ ;  /* 0x8000000405067290 */ /* 0x000fe4000fffe0ff */
[----:B------:R-:W-:Y:S02]  /*1980*/  UIADD3 UR4, UPT, UPT, -UR5, UR4, URZ ;  /* 0x0000000405047290 */ /* 0x000fe4000fffe1ff */
[----:B------:R-:W-:Y:S02]  /*1990*/  UIMAD UR26, UR6, UR10, UR26 ;  /* 0x0000000a061a72a4 */ /* 0x000fe4000f8e021a */
[----:B------:R-:W-:-:S12]  /*19a0*/  UIMAD UR20, UR4, UR12, UR20 ;  /* 0x0000000c041472a4 */ /* 0x000fd8000f8e0214 */
.L_x_20:
[----:B------:R-:W-:Y:S01]  /*19b0*/  UISETP.NE.AND UP0, UPT, UR18, 0x2, UPT ;  /* 0x000000021200788c */ /* 0x000fe2000bf05270 */
[----:B------:R-:W-:Y:S09]  /*19c0*/  BRA.U !UP6, `(.L_x_21) ;  /* 0x000000010e0c7547 */ /* 0x000ff2000b800000 */
[----:B------:R-:W-:Y:S01]  /*19d0*/  UCGABAR_WAIT ;  /* 0x0000000000007dc7 */ /* 0x000fe20008000000 */
[----:B------:R-:W-:Y:S01]  /*19e0*/  CCTL.IVALL ;  /* 0x00000000ff00798f */ /* 0x000fe20002000000 */
[----:B------:R-:W-:Y:S05]  /*19f0*/  BRA `(.L_x_22) ;  /* 0x0000000000047947 */ /* 0x000fea0003800000 */
.L_x_21:
[----:B------:R-:W-:Y:S06]  /*1a00*/  BAR.SYNC.DEFER_BLOCKING 0x0 ;  /* 0x0000000000007b1d */ /* 0x000fec0000010000 */
.L_x_22:
[----:B------:R-:W-:Y:S05]  /*1a10*/  BRA.U UP0, `(.L_x_23) ;  /* 0x0000002100fc7547 */ /* 0x000fea000b800000 */
[----:B------:R-:W2:Y:S01]  /*1a20*/  LDCU UR6, c[0x0][0x38c] ;  /* 0x00007180ff0677ac */ /* 0x000ea20008000800 */
[----:B------:R-:W-:Y:S01]  /*1a30*/  PLOP3.LUT P1, PT, PT, PT, UP3, 0x80, 0x8 ;  /* 0x000000000008781c */ /* 0x000fe20003f2f038 */
[----:B------:R-:W-:Y:S01]  /*1a40*/  IMAD.MOV.U32 R12, RZ, RZ, 0x1 ;  /* 0x00000001ff0c7424 */ /* 0x000fe200078e00ff */
[----:B------:R-:W-:Y:S01]  /*1a50*/  ISETP.EQ.OR P2, PT, R0, RZ, P3 ;  /* 0x000000ff0000720c */ /* 0x000fe20001f42670 */
[----:B------:R-:W-:Y:S01]  /*1a60*/  UISETP.NE.AND UP1, UPT, UR18, URZ, UPT ;  /* 0x000000ff1200728c */ /* 0x000fe2000bf25270 */
[----:B------:R-:W-:Y:S01]  /*1a70*/  PLOP3.LUT P1, PT, P1, PT, PT, 0x8, 0x80 ;  /* 0x000000000080781c */ /* 0x000fe20000f2e170 */
[----:B------:R-:W-:Y:S01]  /*1a80*/  USEL UR25, URZ, 0x1, UP4 ;  /* 0x00000001ff197887 */ /* 0x000fe2000a000000 */
[----:B------:R-:W-:Y:S01]  /*1a90*/  CS2R R10, SRZ ;  /* 0x00000000000a7805 */ /* 0x000fe2000001ff00 */
[----:B------:R-:W-:Y:S01]  /*1aa0*/  IMAD.MOV.U32 R9, RZ, RZ, RZ ;  /* 0x000000ffff097224 */ /* 0x000fe200078e00ff */
[----:B------:R-:W3:Y:S01]  /*1ab0*/  LDCU UR39, c[0x0][0x370] ;  /* 0x00006e00ff2777ac */ /* 0x000ee20008000800 */
[----:B------:R-:W-:Y:S01]  /*1ac0*/  IMAD.MOV.U32 R8, RZ, RZ, 0x1 ;  /* 0x00000001ff087424 */ /* 0x000fe200078e00ff */
[----:B------:R-:W4:Y:S01]  /*1ad0*/  LDCU.64 UR28, c[0x0][0x348] ;  /* 0x00006900ff1c77ac */ /* 0x000f220008000a00 */
[----:B------:R-:W-:-:S02]  /*1ae0*/  USHF.R.U32.HI UR44, URZ, 0x5, UR24 ;  /* 0x00000005ff2c7899 */ /* 0x000fc40008011618 */
[----:B--2---:R-:W-:Y:S02]  /*1af0*/  UIADD3 UR5, UPT, UPT, UR6, 0x1f, URZ ;  /* 0x0000001f06057890 */ /* 0x004fe4000fffe0ff */
[----:B------:R-:W-:Y:S02]  /*1b00*/  UIADD3 UR46, UPT, UPT, UR6, 0x3e, URZ ;  /* 0x0000003e062e7890 */ /* 0x000fe4000fffe0ff */
[----:B------:R-:W-:Y:S01]  /*1b10*/  USHF.R.S32.HI UR4, URZ, 0x1f, UR5 ;  /* 0x0000001fff047899 */ /* 0x000fe20008011405 */
[----:B------:R-:W2:Y:S03]  /*1b20*/  LDCU UR38, c[0x0][0x374] ;  /* 0x00006e80ff2677ac */ /* 0x000ea60008000800 */
[----:B------:R-:W-:Y:S02]  /*1b30*/  ULEA.HI UR4, UR4, UR5, URZ, 0x5 ;  /* 0x0000000504047291 */ /* 0x000fe4000f8f28ff */
[----:B------:R-:W-:-:S02]  /*1b40*/  USEL UR25, UR25, 0x2, UP1 ;  /* 0x0000000219197887 */ /* 0x000fc40008800000 */
[----:B------:R-:W-:Y:S02]  /*1b50*/  USHF.R.S32.HI UR41, URZ, 0x5, UR4 ;  /* 0x00000005ff297899 */ /* 0x000fe40008011404 */
[----:B------:R-:W-:Y:S02]  /*1b60*/  UIADD3 UR4, UPT, UPT, UR6, -0x1, URZ ;  /* 0xffffffff06047890 */ /* 0x000fe4000fffe0ff */
[----:B------:R-:W-:Y:S02]  /*1b70*/  UISETP.LT.U32.AND UP0, UPT, UR41, 0x22, UPT ;  /* 0x000000222900788c */ /* 0x000fe4000bf01070 */
[----:B------:R-:W-:Y:S02]  /*1b80*/  UISETP.GE.U32.AND UP2, UPT, UR4, -0x3f, UPT ;  /* 0xffffffc10400788c */ /* 0x000fe4000bf46070 */
[----:B------:R-:W-:Y:S01]  /*1b90*/  USEL UR40, UR41, 0x22, UP0 ;  /* 0x0000002229287887 */ /* 0x000fe20008000000 */
[----:B------:R-:W-:-:S03]  /*1ba0*/  UMOV UR5, URZ ;  /* 0x000000ff00057c82 */ /* 0x000fc60008000000 */
[----:B------:R-:W-:Y:S02]  /*1bb0*/  UIADD3 UR21, UPT, UPT, UR40, -0x1, URZ ;  /* 0xffffffff28157890 */ /* 0x000fe4000fffe0ff */
[----:B------:R-:W-:-:S03]  /*1bc0*/  UIADD3 UR43, UPT, UPT, UR41, -UR40, URZ ;  /* 0x80000028292b7290 */ /* 0x000fc6000fffe0ff */
[----:B------:R-:W-:-:S04]  /*1bd0*/  @UP2 UIADD3 UR21, UPT, UPT, UR40, URZ, URZ ;  /* 0x000000ff28152290 */ /* 0x000fc8000fffe0ff */
[----:B--234-:R-:W-:-:S12]  /*1be0*/  UIADD3 UR21, UPT, UPT, UR21, 0x1, URZ ;  /* 0x0000000115157890 */ /* 0x01cfd8000fffe0ff */
.L_x_43:
[----:B------:R-:W-:Y:S01]  /*1bf0*/  UISETP.NE.AND UP0, UPT, UR45, URZ, UPT ;  /* 0x000000ff2d00728c */ /* 0x000fe2000bf05270 */
[----:B------:R-:W2:Y:S08]  /*1c00*/  S2UR UR45, SR_CgaCtaId ;  /* 0x00000000002d79c3 */ /* 0x000eb00000008800 */
[----:B------:R-:W-:Y:S05]  /*1c10*/  BRA.U UP0, `(.L_x_24) ;  /* 0x0000000100347547 */ /* 0x000fea000b800000 */
[----:B------:R-:W3:Y:S01]  /*1c20*/  S2R R0, SR_CgaCtaId ;  /* 0x0000000000007919 */ /* 0x000ee20000008800 */
[----:B------:R-:W-:-:S04]  /*1c30*/  MOV R2, 0x400 ;  /* 0x0000040000027802 */ /* 0x000fc80000000f00 */
[----:B---3--:R-:W-:Y:S02]  /*1c40*/  LEA R0, R0, R2, 0x18 ;  /* 0x0000000200007211 */ /* 0x008fe400078ec0ff */
[----:B------:R-:W-:-:S03]  /*1c50*/  SHF.L.U32 R2, R8, 0x1f, RZ ;  /* 0x0000001f08027819 */ /* 0x000fc600000006ff */
[----:B------:R-:W-:-:S04]  /*1c60*/  IMAD R0, R9, 0x8, R0 ;  /* 0x0000000809007824 */ /* 0x000fc800078e0200 */
[----:B------:R-:W3:Y:S02]  /*1c70*/  SYNCS.PHASECHK.TRANS64.TRYWAIT P0, [R0+URZ+0x2c0], R2 ;  /* 0x0002c002000075a7 */ /* 0x000ee400080011ff */
[----:B---3--:R-:W-:Y:S05]  /*1c80*/  @!P0 BRA `(.L_x_25) ;  /* 0x00000070001c8947 */ /* 0x008fea0003800000 */
.L_x_143:
[----:B------:R-:W-:Y:S01]  /*1c90*/  VIADD R9, R9, 0x1 ;  /* 0x0000000109097836 */ /* 0x000fe20000000000 */
[----:B------:R3:W-:Y:S04]  /*1ca0*/  SYNCS.ARRIVE.TRANS64.A1T0 RZ, [R0+URZ+0x2b0], RZ ;  /* 0x0002b0ff00ff79a7 */ /* 0x0007e800081000ff */
[----:B------:R-:W-:-:S04]  /*1cb0*/  ISETP.NE.AND P0, PT, R9, 0x2, PT ;  /* 0x000000020900780c */ /* 0x000fc80003f05270 */
[----:B------:R-:W-:Y:S02]  /*1cc0*/  SEL R9, R9, RZ, P0 ;  /* 0x000000ff09097207 */ /* 0x000fe40000000000 */
[----:B---3--:R-:W-:-:S04]  /*1cd0*/  SEL R0, RZ, 0x1, P0 ;  /* 0x00000001ff007807 */ /* 0x008fc80000000000 */
[----:B------:R-:W-:-:S07]  /*1ce0*/  LOP3.LUT R8, R8, R0, RZ, 0x3c, !PT ;  /* 0x0000000008087212 */ /* 0x000fce00078e3cff */
.L_x_24:
[----:B------:R-:W-:Y:S01]  /*1cf0*/  UMOV UR6, 0x400 ;  /* 0x0000040000067882 */ /* 0x000fe20000000000 */
[----:B------:R-:W-:Y:S01]  /*1d00*/  SHF.L.U32 R0, R12, 0x1f, RZ ;  /* 0x0000001f0c007819 */ /* 0x000fe200000006ff */
[----:B--2---:R-:W-:Y:S02]  /*1d10*/  ULEA UR6, UR45, UR6, 0x18 ;  /* 0x000000062d067291 */ /* 0x004fe4000f8ec0ff */
[----:B------:R-:W-:Y:S02]  /*1d20*/  UISETP.GE.U32.AND UP0, UPT, UR46, 0x3f, UPT ;  /* 0x0000003f2e00788c */ /* 0x000fe4000bf06070 */
[----:B------:R-:W-:Y:S02]  /*1d30*/  ULEA UR4, UR5, UR6, 0x3 ;  /* 0x0000000605047291 */ /* 0x000fe4000f8e18ff */
[----:B------:R-:W-:Y:S02]  /*1d40*/  USHF.L.U32 UR35, UR20, 0x6, URZ ;  /* 0x0000000614237899 */ /* 0x000fe400080006ff */
[----:B------:R-:W-:Y:S01]  /*1d50*/  ULEA UR11, UR26, UR44, 0x7 ;  /* 0x0000002c1a0b7291 */ /* 0x000fe2000f8e38ff */
[----:B------:R-:W-:-:S04]  /*1d60*/  UMOV UR13, URZ ;  /* 0x000000ff000d7c82 */ /* 0x000fc80008000000 */
[----:B------:R2:W3:Y:S01]  /*1d70*/  SYNCS.PHASECHK.TRANS64.TRYWAIT P0, [UR4+0x110], R0 ;  /* 0x00011000ff0075a7 */ /* 0x0004e20008001104 */
[----:B------:R-:W-:Y:S06]  /*1d80*/  BRA.U !UP0, `(.L_x_26) ;  /* 0x0000000108bc7547 */ /* 0x000fec000b800000 */
[----:B------:R-:W-:Y:S01]  /*1d90*/  UMOV UR7, URZ ;  /* 0x000000ff00077c82 */ /* 0x000fe20008000000 */
[----:B------:R-:W-:-:S05]  /*1da0*/  UMOV UR4, UR5 ;  /* 0x0000000500047c82 */ /* 0x000fca0008000000 */
.L_x_32:
[----:B------:R-:W-:Y:S01]  /*1db0*/  ULEA UR33, UR4, UR6, 0x3 ;  /* 0x0000000604217291 */ /* 0x000fe2000f8e18ff */
[----:B---3--:R-:W-:Y:S01]  /*1dc0*/  @!P3 MOV R2, 0x1800 ;  /* 0x000018000002b802 */ /* 0x008fe20000000f00 */
[----:B-1-34-:R-:W-:Y:S10]  /*1dd0*/  @P0 BRA `(.L_x_27) ;  /* 0x00000000000c0947 */ /* 0x01aff40003800000 */
[----:B------:R-:W-:-:S04]  /*1de0*/  SHF.L.U32 R3, R12, 0x1f, RZ ;  /* 0x0000001f0c037819 */ /* 0x000fc800000006ff */
[----:B------:R-:W3:Y:S02]  /*1df0*/  SYNCS.PHASECHK.TRANS64.TRYWAIT P0, [UR33+0x110], R3 ;  /* 0x00011003ff0075a7 */ /* 0x000ee40008001121 */
[----:B---3--:R-:W-:Y:S05]  /*1e00*/  @!P0 BRA `(.L_x_28) ;  /* 0x0000006c00d08947 */ /* 0x008fea0003800000 */
.L_x_27:
[----:B------:R3:W-:Y:S01]  /*1e10*/  @!P3 SYNCS.ARRIVE.TRANS64 RZ, [UR33], R2 ;  /* 0x00000002ffffb9a7 */ /* 0x0007e20008000021 */
[----:B------:R-:W-:-:S04]  /*1e20*/  ULOP3.LUT UR5, UR25, 0x2, URZ, 0xfc, !UPT ;  /* 0x0000000219057892 */ /* 0x000fc8000f8efcff */
[----:B------:R-:W-:-:S09]  /*1e30*/  UISETP.NE.AND UP0, UPT, UR5, 0x2, UPT ;  /* 0x000000020500788c */ /* 0x000fd2000bf05270 */
[----:B------:R-:W-:Y:S05]  /*1e40*/  BRA.U UP0, `(.L_x_29) ;  /* 0x0000000100047547 */ /* 0x000fea000b800000 */
[----:B-1----:R-:W-:Y:S05]  /*1e50*/  BPT.TRAP 0x1 ;  /* 0x000000040000795c */ /* 0x002fea0000300000 */
.L_x_29:
[----:B------:R-:W-:Y:S04]  /*1e60*/  BSSY.RECONVERGENT B0, `(.L_x_30) ;  /* 0x0000003000007945 */ /* 0x000fe80003800200 */
[----:B------:R-:W-:Y:S05]  /*1e70*/  @P2 BRA `(.L_x_31) ;  /* 0x0000000000042947 */ /* 0x000fea0003800000 */
[----:B-1----:R-:W-:Y:S05]  /*1e80*/  BPT.TRAP 0x1 ;  /* 0x000000040000795c */ /* 0x002fea0000300000 */
.L_x_31:
[----:B-1----:R-:W-:Y:S05]  /*1e90*/  BSYNC.RECONVERGENT B0 ;  /* 0x0000000000007941 */ /* 0x002fea0003800200 */
.L_x_30:
[----:B------:R-:W-:Y:S02]  /*1ea0*/  UIADD3 UR5, UPT, UPT, UR4, 0x1, URZ ;  /* 0x0000000104057890 */ /* 0x000fe4000fffe0ff */
[----:B------:R-:W-:Y:S02]  /*1eb0*/  USHF.L.U32 UR34, UR7, 0x5, URZ ;  /* 0x0000000507227899 */ /* 0x000fe400080006ff */
[----:B------:R-:W-:Y:S02]  /*1ec0*/  UISETP.NE.AND UP0, UPT, UR5, 0x22, UPT ;  /* 0x000000220500788c */ /* 0x000fe4000bf05270 */
[----:B------:R-:W-:Y:S02]  /*1ed0*/  UIADD3 UR7, UPT, UPT, UR7, 0x1, URZ ;  /* 0x0000000107077890 */ /* 0x000fe4000fffe0ff */
[----:B------:R-:W-:Y:S02]  /*1ee0*/  USEL UR9, URZ, 0x1, UP0 ;  /* 0x00000001ff097887 */ /* 0x000fe40008000000 */
[----:B------:R-:W-:-:S02]  /*1ef0*/  USEL UR5, UR5, URZ, UP0 ;  /* 0x000000ff05057287 */ /* 0x000fc40008000000 */
[----:B------:R-:W-:Y:S02]  /*1f00*/  UIADD3 UR14, UP0, UPT, UR28, 0x180, URZ ;  /* 0x000001801c0e7890 */ /* 0x000fe4000ff1e0ff */
[----:B------:R-:W-:Y:S01]  /*1f10*/  ULEA UR8, UR5, UR6, 0x3 ;  /* 0x0000000605087291 */ /* 0x000fe2000f8e18ff */
[----:B------:R-:W-:Y:S01]  /*1f20*/  LOP3.LUT R12, R12, UR9, RZ, 0x3c, !PT ;  /* 0x000000090c0c7c12 */ /* 0x000fe2000f8e3cff */
[----:B------:R-:W-:Y:S02]  /*1f30*/  ULEA UR32, UR4, UR6, 0xb ;  /* 0x0000000604207291 */ /* 0x000fe4000f8e58ff */
[----:B------:R-:W-:Y:S01]  /*1f40*/  UIADD3 UR16, UP1, UPT, UR28, 0x80, URZ ;  /* 0x000000801c107890 */ /* 0x000fe2000ff3e0ff */
[----:B--2---:R-:W-:Y:S01]  /*1f50*/  SHF.L.U32 R0, R12, 0x1f, RZ ;  /* 0x0000001f0c007819 */ /* 0x004fe200000006ff */
[----:B------:R-:W-:Y:S02]  /*1f60*/  UIADD3.X UR15, UPT, UPT, URZ, UR29, URZ, UP0, !UPT ;  /* 0x0000001dff0f7290 */ /* 0x000fe400087fe4ff */
[----:B------:R-:W-:Y:S01]  /*1f70*/  UISETP.NE.AND UP0, UPT, UR7, UR21, UPT ;  /* 0x000000150700728c */ /* 0x000fe2000bf05270 */
[----:B------:R4:W1:Y:S01]  /*1f80*/  SYNCS.PHASECHK.TRANS64.TRYWAIT P0, [UR8+0x110], R0 ;  /* 0x00011000ff0075a7 */ /* 0x0008620008001108 */
[----:B------:R-:W-:-:S02]  /*1f90*/  ULEA UR8, UR4, UR24, 0xc ;  /* 0x0000001804087291 */ /* 0x000fc4000f8e60ff */
[----:B------:R-:W-:Y:S02]  /*1fa0*/  UIADD3.X UR17, UPT, UPT, URZ, UR29, URZ, UP1, !UPT ;  /* 0x0000001dff117290 */ /* 0x000fe40008ffe4ff */
[----:B------:R-:W-:Y:S02]  /*1fb0*/  UIADD3 UR32, UPT, UPT, UR32, 0x4600, URZ ;  /* 0x0000460020207890 */ /* 0x000fe4000fffe0ff */
[----:B------:R-:W-:Y:S01]  /*1fc0*/  UIADD3 UR8, UPT, UPT, UR6, 0x15600, UR8 ;  /* 0x0001560006087890 */ /* 0x000fe2000fffe008 */
[----:B------:R-:W-:Y:S01]  /*1fd0*/  UMOV UR18, 0x0 ;  /* 0x0000000000127882 */ /* 0x000fe20000000000 */
[----:B------:R-:W-:Y:S01]  /*1fe0*/  UMOV UR19, 0x10000000 ;  /* 0x1000000000137882 */ /* 0x000fe20000000000 */
[----:B------:R-:W-:Y:S01]  /*1ff0*/  UMOV UR4, 0xf0000 ;  /* 0x000f000000047882 */ /* 0x000fe20000000000 */
[----:B------:R-:W-:Y:S01]  /*2000*/  UMOV UR12, UR36 ;  /* 0x00000024000c7c82 */ /* 0x000fe20008000000 */
[----:B------:R-:W-:Y:S01]  /*2010*/  UMOV UR9, UR33 ;  /* 0x0000002100097c82 */ /* 0x000fe20008000000 */
[----:B------:R-:W-:Y:S01]  /*2020*/  UMOV UR10, UR34 ;  /* 0x00000022000a7c82 */ /* 0x000fe20008000000 */
[----:B------:R-:W-:Y:S01]  /*2030*/  UTMALDG.3D [UR32], [UR16], desc[UR18] ;  /* 0x00001220100075b4 */ /* 0x000fe20008011000 */
[----:B------:R-:W-:Y:S01]  /*2040*/  UMOV UR13, UR21 ;  /* 0x00000015000d7c82 */ /* 0x000fe20008000000 */
[----:B------:R2:W-:Y:S02]  /*2050*/  UTMALDG.3D.MULTICAST [UR8], [UR14], UR4, desc[UR18] ;  /* 0x000012080e0073b4 */ /* 0x0005e40008011804 */
[----:B--2---:R-:W-:Y:S01]  /*2060*/  UMOV UR4, UR5 ;  /* 0x0000000500047c82 */ /* 0x004fe20008000000 */
[----:B------:R-:W-:Y:S05]  /*2070*/  BRA.U UP0, `(.L_x_32) ;  /* 0xfffffffd004c7547 */ /* 0x000fea000b83ffff */
.L_x_26:
[----:B------:R-:W-:Y:S01]  /*2080*/  ULEA UR4, UR5, UR6, 0x3 ;  /* 0x0000000605047291 */ /* 0x000fe2000f8e18ff */
[----:B--2-4-:R-:W-:Y:S01]  /*2090*/  SHF.L.U32 R0, R12, 0x1f, RZ ;  /* 0x0000001f0c007819 */ /* 0x014fe200000006ff */
[----:B------:R-:W-:Y:S01]  /*20a0*/  @!P1 SYNCS.ARRIVE.TRANS64.A1T0 RZ, [UR6+0x248], RZ ;  /* 0x000248ffffff99a7 */ /* 0x000fe20008100006 */
[----:B------:R-:W-:-:S06]  /*20b0*/  UISETP.GT.AND UP0, UPT, UR41, UR40, UPT ;  /* 0x000000282900728c */ /* 0x000fcc000bf04270 */
[----:B-1-3--:R1:W2:Y:S03]  /*20c0*/  SYNCS.PHASECHK.TRANS64.TRYWAIT P0, [UR4+0x110], R0 ;  /* 0x00011000ff0075a7 */ /* 0x00a2a60008001104 */
[----:B------:R-:W-:Y:S05]  /*20d0*/  BRA.U !UP0, `(.L_x_33) ;  /* 0x0000000108c07547 */ /* 0x000fea000b800000 */
[----:B------:R-:W-:Y:S01]  /*20e0*/  UIADD3 UR26, UPT, UPT, UR43, UR13, URZ ;  /* 0x0000000d2b1a7290 */ /* 0x000fe2000fffe0ff */
[----:B------:R-:W-:-:S11]  /*20f0*/  UMOV UR4, UR5 ;  /* 0x0000000500047c82 */ /* 0x000fd60008000000 */
.L_x_39:
[----:B------:R-:W-:Y:S01]  /*2100*/  ULEA UR17, UR4, UR6, 0x3 ;  /* 0x0000000604117291 */ /* 0x000fe2000f8e18ff */
[----:B--2---:R-:W-:Y:S01]  /*2110*/  @!P3 MOV R2, 0x1800 ;  /* 0x000018000002b802 */ /* 0x004fe20000000f00 */
[----:B--234-:R-:W-:Y:S10]  /*2120*/  @P0 BRA `(.L_x_34) ;  /* 0x00000000000c0947 */ /* 0x01cff40003800000 */
[----:B------:R-:W-:-:S04]  /*2130*/  SHF.L.U32 R3, R12, 0x1f, RZ ;  /* 0x0000001f0c037819 */ /* 0x000fc800000006ff */
[----:B------:R-:W2:Y:S02]  /*2140*/  SYNCS.PHASECHK.TRANS64.TRYWAIT P0, [UR17+0x110], R3 ;  /* 0x00011003ff0075a7 */ /* 0x000ea40008001111 */
[----:B--2---:R-:W-:Y:S05]  /*2150*/  @!P0 BRA `(.L_x_35) ;  /* 0x0000006c00148947 */ /* 0x004fea0003800000 */
.L_x_34:
[----:B------:R2:W-:Y:S01]  /*2160*/  @!P3 SYNCS.ARRIVE.TRANS64 RZ, [UR17], R2 ;  /* 0x00000002ffffb9a7 */ /* 0x0005e20008000011 */
[----:B------:R-:W-:-:S04]  /*2170*/  ULOP3.LUT UR5, UR25, 0x2, URZ, 0xfc, !UPT ;  /* 0x0000000219057892 */ /* 0x000fc8000f8efcff */
[----:B------:R-:W-:-:S09]  /*2180*/  UISETP.NE.AND UP0, UPT, UR5, 0x2, UPT ;  /* 0x000000020500788c */ /* 0x000fd2000bf05270 */
[----:B------:R-:W-:Y:S05]  /*2190*/  BRA.U UP0, `(.L_x_36) ;  /* 0x0000000100047547 */ /* 0x000fea000b800000 */
[----:B------:R-:W-:Y:S05]  /*21a0*/  BPT.TRAP 0x1 ;  /* 0x000000040000795c */ /* 0x000fea0000300000 */
.L_x_36:
[----:B------:R-:W-:Y:S04]  /*21b0*/  BSSY.RECONVERGENT B0, `(.L_x_37) ;  /* 0x0000003000007945 */ /* 0x000fe80003800200 */
[----:B------:R-:W-:Y:S05]  /*21c0*/  @P2 BRA `(.L_x_38) ;  /* 0x0000000000042947 */ /* 0x000fea0003800000 */
[----:B------:R-:W-:Y:S05]  /*21d0*/  BPT.TRAP 0x1 ;  /* 0x000000040000795c */ /* 0x000fea0000300000 */
.L_x_38:
[----:B------:R-:W-:Y:S05]  /*21e0*/  BSYNC.RECONVERGENT B0 ;  /* 0x0000000000007941 */ /* 0x000fea0003800200 */
.L_x_37:
[----:B------:R-:W-:Y:S02]  /*21f0*/  UIADD3 UR5, UPT, UPT, UR4, 0x1, URZ ;  /* 0x0000000104057890 */ /* 0x000fe4000fffe0ff */
[----:B------:R-:W-:Y:S02]  /*2200*/  USHF.L.U32 UR18, UR13, 0x5, URZ ;  /* 0x000000050d127899 */ /* 0x000fe400080006ff */
[----:B------:R-:W-:Y:S02]  /*2210*/  UISETP.NE.AND UP0, UPT, UR5, 0x22, UPT ;  /* 0x000000220500788c */ /* 0x000fe4000bf05270 */
[----:B------:R-:W-:Y:S02]  /*2220*/  UIADD3 UR13, UPT, UPT, UR13, 0x1, URZ ;  /* 0x000000010d0d7890 */ /* 0x000fe4000fffe0ff */
[----:B------:R-:W-:Y:S02]  /*2230*/  USEL UR8, URZ, 0x1, UP0 ;  /* 0x00000001ff087887 */ /* 0x000fe40008000000 */
[----:B------:R-:W-:-:S02]  /*2240*/  USEL UR5, UR5, URZ, UP0 ;  /* 0x000000ff05057287 */ /* 0x000fc40008000000 */
[----:B------:R-:W-:Y:S02]  /*2250*/  UIADD3 UR14, UP0, UPT, UR28, 0x180, URZ ;  /* 0x000001801c0e7890 */ /* 0x000fe4000ff1e0ff */
[----:B------:R-:W-:Y:S01]  /*2260*/  LOP3.LUT R12, R12, UR8, RZ, 0x3c, !PT ;  /* 0x000000080c0c7c12 */ /* 0x000fe2000f8e3cff */
[----:B------:R-:W-:Y:S02]  /*2270*/  ULEA UR16, UR4, UR6, 0xb ;  /* 0x0000000604107291 */ /* 0x000fe4000f8e58ff */
[----:B------:R-:W-:Y:S01]  /*2280*/  UIADD3 UR22, UP1, UPT, UR28, 0x80, URZ ;  /* 0x000000801c167890 */ /* 0x000fe2000ff3e0ff */
[----:B-1----:R-:W-:Y:S01]  /*2290*/  SHF.L.U32 R0, R12, 0x1f, RZ ;  /* 0x0000001f0c007819 */ /* 0x002fe200000006ff */
[----:B------:R-:W-:Y:S02]  /*22a0*/  UIADD3.X UR15, UPT, UPT, URZ, UR29, URZ, UP0, !UPT ;  /* 0x0000001dff0f7290 */ /* 0x000fe400087fe4ff */
[----:B------:R-:W-:Y:S02]  /*22b0*/  ULEA UR8, UR4, UR24, 0xc ;  /* 0x0000001804087291 */ /* 0x000fe4000f8e60ff */
[----:B------:R-:W-:-:S02]  /*22c0*/  UISETP.NE.AND UP0, UPT, UR13, UR26, UPT ;  /* 0x0000001a0d00728c */ /* 0x000fc4000bf05270 */
[----:B------:R-:W-:Y:S02]  /*22d0*/  ULEA UR7, UR5, UR6, 0x3 ;  /* 0x0000000605077291 */ /* 0x000fe4000f8e18ff */
[----:B------:R-:W-:Y:S02]  /*22e0*/  UIADD3 UR16, UPT, UPT, UR16, 0x4600, URZ ;  /* 0x0000460010107890 */ /* 0x000fe4000fffe0ff */
[----:B------:R-:W-:Y:S02]  /*22f0*/  UIADD3.X UR23, UPT, UPT, URZ, UR29, URZ, UP1, !UPT ;  /* 0x0000001dff177290 */ /* 0x000fe40008ffe4ff */
[----:B------:R-:W-:Y:S01]  /*2300*/  UIADD3 UR8, UPT, UPT, UR6, 0x15600, UR8 ;  /* 0x0001560006087890 */ /* 0x000fe2000fffe008 */
[----:B------:R-:W-:Y:S01]  /*2310*/  UMOV UR30, 0x0 ;  /* 0x00000000001e7882 */ /* 0x000fe20000000000 */
[----:B------:R-:W-:Y:S01]  /*2320*/  UMOV UR31, 0x10000000 ;  /* 0x10000000001f7882 */ /* 0x000fe20000000000 */
[----:B------:R-:W-:Y:S01]  /*2330*/  UMOV UR19, UR35 ;  /* 0x0000002300137c82 */ /* 0x000fe20008000000 */
[----:B------:R-:W-:Y:S01]  /*2340*/  UMOV UR20, UR36 ;  /* 0x0000002400147c82 */ /* 0x000fe20008000000 */
[----:B------:R3:W4:Y:S01]  /*2350*/  SYNCS.PHASECHK.TRANS64.TRYWAIT P0, [UR7+0x110], R0 ;  /* 0x00011000ff0075a7 */ /* 0x0007220008001107 */
[----:B------:R-:W-:Y:S01]  /*2360*/  UMOV UR4, 0xf0000 ;  /* 0x000f000000047882 */ /* 0x000fe20000000000 */
[----:B------:R-:W-:Y:S01]  /*2370*/  UMOV UR12, UR36 ;  /* 0x00000024000c7c82 */ /* 0x000fe20008000000 */
[----:B------:R-:W-:Y:S01]  /*2380*/  UMOV UR9, UR17 ;  /* 0x0000001100097c82 */ /* 0x000fe20008000000 */
[----:B------:R-:W-:Y:S01]  /*2390*/  UMOV UR10, UR18 ;  /* 0x00000012000a7c82 */ /* 0x000fe20008000000 */
[----:B------:R-:W-:Y:S01]  /*23a0*/  UTMALDG.3D [UR16], [UR22], desc[UR30] ;  /* 0x00001e10160075b4 */ /* 0x000fe20008011000 */
[----:B------:R1:W-:Y:S02]  /*23b0*/  UTMALDG.3D.MULTICAST [UR8], [UR14], UR4, desc[UR30] ;  /* 0x00001e080e0073b4 */ /* 0x0003e40008011804 */
[----:B-1----:R-:W-:Y:S01]  /*23c0*/  UMOV UR4, UR5 ;  /* 0x0000000500047c82 */ /* 0x002fe20008000000 */
[----:B------:R-:W-:Y:S05]  /*23d0*/  BRA.U UP0, `(.L_x_39) ;  /* 0xfffffffd00487547 */ /* 0x000fea000b83ffff */
.L_x_33:
[C---:B------:R-:W-:Y:S01]  /*23e0*/  LEA R3, R11.reuse, UR6, 0x3 ;  /* 0x000000060b037c11 */ /* 0x040fe2000f8e18ff */
[----:B------:R-:W-:Y:S01]  /*23f0*/  NOP ;  /* 0x0000000000007918 */ /* 0x000fe20000000000 */
[----:B-1-3--:R-:W-:Y:S02]  /*2400*/  SHF.L.U32 R0, R10, 0x1f, RZ ;  /* 0x0000001f0a007819 */ /* 0x00afe400000006ff */
[----:B------:R-:W-:Y:S02]  /*2410*/  LEA R4, R11, UR6, 0x4 ;  /* 0x000000060b047c11 */ /* 0x000fe4000f8e20ff */
[----:B--2-4-:R-:W1:Y:S02]  /*2420*/  SYNCS.PHASECHK.TRANS64.TRYWAIT P0, [R3+URZ+0x250], R0 ;  /* 0x00025000030075a7 */ /* 0x014e6400080011ff */
[----:B-1----:R-:W-:Y:S05]  /*2430*/  @!P0 BRA `(.L_x_40) ;  /* 0x0000006800748947 */ /* 0x002fea0003800000 */
.L_x_146:
[----:B------:R-:W2:Y:S01]  /*2440*/  LDS.128 R4, [R4+0x2e0] ;  /* 0x0002e00004047984 */ /* 0x000ea20000000c00 */
[----:B------:R-:W-:Y:S01]  /*2450*/  UISETP.GE.AND UP0, UPT, UR42, 0x1, UPT ;  /* 0x000000012a00788c */ /* 0x000fe2000bf06270 */
[----:B------:R-:W-:Y:S01]  /*2460*/  @!PT LDS RZ, [RZ] ;  /* 0x00000000fffff984 */ /* 0x000fe20000000800 */
[----:B------:R-:W-:Y:S01]  /*2470*/  @!PT LDS RZ, [RZ] ;  /* 0x00000000fffff984 */ /* 0x000fe20000000800 */
[----:B------:R-:W-:Y:S01]  /*2480*/  @!PT LDS RZ, [RZ] ;  /* 0x00000000fffff984 */ /* 0x000fe20000000800 */
[----:B------:R-:W-:Y:S01]  /*2490*/  @!PT LDS RZ, [RZ] ;  /* 0x00000000fffff984 */ /* 0x000fe20000000800 */
[----:B------:R3:W-:Y:S06]  /*24a0*/  MEMBAR.ALL.CTA ;  /* 0x0000000000007992 */ /* 0x0007ec0000008000 */
[----:B---3--:R-:W3:Y:S01]  /*24b0*/  FENCE.VIEW.ASYNC.S ;  /* 0x00000000000073c6 */ /* 0x008ee20000000000 */
[----:B--2---:R-:W-:-:S13]  /*24c0*/  LOP3.LUT P0, RZ, R6, 0x1, RZ, 0xc0, !PT ;  /* 0x0000000106ff7812 */ /* 0x004fda000780c0ff */
[----:B---3--:R-:W-:Y:S01]  /*24d0*/  VOTEU.ANY UP1, P0 ;  /* 0x0000000000ff7886 */ /* 0x008fe20000020100 */
[----:B------:R-:W-:-:S13]  /*24e0*/  PLOP3.LUT P0, PT, PT, PT, UP1, 0x80, 0x8 ;  /* 0x000000000008781c */ /* 0x000fda0003f0f018 */
[----:B-1----:R-:W-:Y:S02]  /*24f0*/  @P0 LOP3.LUT R0, R5, 0xffff, RZ, 0xc0, !PT ;  /* 0x0000ffff05000812 */ /* 0x002fe400078ec0ff */
[----:B------:R-:W-:Y:S02]  /*2500*/  @P0 MOV R2, R4 ;  /* 0x0000000400020202 */ /* 0x000fe40000000f00 */
[----:B------:R-:W-:Y:S01]  /*2510*/  @P0 R2UR UR7, R0 ;  /* 0x00000000000702ca */ /* 0x000fe200000e0000 */
[----:B------:R-:W-:Y:S01]  /*2520*/  VIADD R0, R3, 0x260 ;  /* 0x0000026003007836 */ /* 0x000fe20000000000 */
[----:B------:R-:W-:Y:S02]  /*2530*/  @P0 SHF.R.U32.HI R4, RZ, 0x10, R5 ;  /* 0x00000010ff040819 */ /* 0x000fe40000011605 */
[----:B------:R-:W-:Y:S02]  /*2540*/  @P0 R2UR UR8, R2 ;  /* 0x00000000020802ca */ /* 0x000fe400000e0000 */
[----:B------:R-:W-:-:S02]  /*2550*/  PRMT R0, RZ, 0x654, R0 ;  /* 0x00000654ff007816 */ /* 0x000fc40000000000 */
[----:B------:R-:W-:Y:S02]  /*2560*/  @P0 R2UR UR4, R4 ;  /* 0x00000000040402ca */ /* 0x000fe400000e0000 */
[----:B------:R1:W-:Y:S03]  /*2570*/  SYNCS.ARRIVE.TRANS64.RED.A1T0 RZ, [R0+URZ], RZ ;  /* 0x000000ff00ff79a7 */ /* 0x0003e600081004ff */
[----:B------:R-:W-:-:S04]  /*2580*/  @UP1 UMOV UR27, UR7 ;  /* 0x00000007001b1c82 */ /* 0x000fc80008000000 */
[----:B------:R-:W-:-:S04]  /*2590*/  @UP1 UMOV UR37, UR8 ;  /* 0x0000000800251c82 */ /* 0x000fc80008000000 */
[----:B------:R-:W-:Y:S01]  /*25a0*/  @UP1 UMOV UR36, UR4 ;  /* 0x0000000400241c82 */ /* 0x000fe20008000000 */
[----:B------:R-:W-:Y:S05]  /*25b0*/  BRA.U !UP0, `(.L_x_41) ;  /* 0x0000000108d47547 */ /* 0x000fea000b800000 */
[----:B------:R-:W2:Y:S01]  /*25c0*/  LDCU.128 UR12, c[0x0][0xb10] ;  /* 0x00016200ff0c77ac */ /* 0x000ea20008000c00 */
[----:B------:R-:W3:Y:S01]  /*25d0*/  LDCU UR26, c[0x0][0xb20] ;  /* 0x00016400ff1a77ac */ /* 0x000ee20008000800 */
[----:B------:R-:W4:Y:S01]  /*25e0*/  LDCU UR20, c[0x0][0xb0c] ;  /* 0x00016180ff1477ac */ /* 0x000f220008000800 */
[----:B------:R-:W1:Y:S01]  /*25f0*/  LDCU.64 UR10, c[0x0][0xb28] ;  /* 0x00016500ff0a77ac */ /* 0x000e620008000a00 */
[----:B------:R-:W-:Y:S02]  /*2600*/  UISETP.NE.AND UP3, UPT, UR42, 0x1, UPT ;  /* 0x000000012a00788c */ /* 0x000fe4000bf65270 */
[----:B--2---:R-:W-:Y:S02]  /*2610*/  UIMAD.WIDE.U32 UR16, UR38, UR15, URZ ;  /* 0x0000000f261072a5 */ /* 0x004fe4000f8e00ff */
[----:B------:R-:W-:Y:S02]  /*2620*/  UIMAD.WIDE.U32 UR8, UR39, UR12, URZ ;  /* 0x0000000c270872a5 */ /* 0x000fe4000f8e00ff */
[----:B------:R-:W-:-:S02]  /*2630*/  UISETP.NE.AND UP0, UPT, UR14, 0x1, UPT ;  /* 0x000000010e00788c */ /* 0x000fc4000bf05270 */
[----:B------:R-:W-:Y:S01]  /*2640*/  UIMAD.WIDE.U32 UR22, UR27, UR15, URZ ;  /* 0x0000000f1b1672a5 */ /* 0x000fe2000f8e00ff */
[----:B------:R-:W-:Y:S02]  /*2650*/  UMOV UR16, UR17 ;  /* 0x0000001100107c82 */ /* 0x000fe40008000000 */
[----:B------:R-:W-:Y:S01]  /*2660*/  UMOV UR8, UR9 ;  /* 0x0000000900087c82 */ /* 0x000fe20008000000 */
[----:B---3--:R-:W-:Y:S02]  /*2670*/  USHF.R.U32.HI UR16, URZ, UR26, UR16 ;  /* 0x0000001aff107299 */ /* 0x008fe40008011610 */
[----:B----4-:R-:W-:Y:S02]  /*2680*/  UISETP.NE.AND UP2, UPT, UR20, 0x1, UPT ;  /* 0x000000011400788c */ /* 0x010fe4000bf45270 */
[----:B------:R-:W-:Y:S02]  /*2690*/  USHF.R.U32.HI UR8, URZ, UR13, UR8 ;  /* 0x0000000dff087299 */ /* 0x000fe40008011608 */
[----:B------:R-:W-:-:S02]  /*26a0*/  USEL UR7, UR38, UR16, !UP0 ;  /* 0x0000001026077287 */ /* 0x000fc4000c000000 */
[----:B------:R-:W-:Y:S02]  /*26b0*/  USEL UR8, UR39, UR8, !UP2 ;  /* 0x0000000827087287 */ /* 0x000fe4000d000000 */
[----:B-1----:R-:W-:Y:S01]  /*26c0*/  UIMAD.WIDE.U32 UR16, UR7, UR10, URZ ;  /* 0x0000000a071072a5 */ /* 0x002fe2000f8e00ff */
[----:B------:R-:W-:Y:S01]  /*26d0*/  UMOV UR4, UR23 ;  /* 0x0000001700047c82 */ /* 0x000fe20008000000 */
[----:B------:R-:W-:Y:S02]  /*26e0*/  UIMAD.WIDE.U32 UR18, UR37, UR12, URZ ;  /* 0x0000000c251272a5 */ /* 0x000fe4000f8e00ff */
[----:B------:R-:W-:-:S03]  /*26f0*/  UIMAD.WIDE.U32 UR22, UR8, UR10, URZ ;  /* 0x0000000a081672a5 */ /* 0x000fc6000f8e00ff */
[----:B------:R-:W-:Y:S01]  /*2700*/  UMOV UR16, UR17 ;  /* 0x0000001100107c82 */ /* 0x000fe20008000000 */
[----:B------:R-:W-:Y:S02]  /*2710*/  USHF.R.U32.HI UR4, URZ, UR26, UR4 ;  /* 0x0000001aff047299 */ /* 0x000fe40008011604 */
[----:B------:R-:W-:Y:S01]  /*2720*/  @UP3 USHF.R.U32.HI UR7, URZ, UR11, UR16 ;  /* 0x0000000bff073299 */ /* 0x000fe20008011610 */
[----:B------:R-:W-:Y:S01]  /*2730*/  UMOV UR18, UR19 ;  /* 0x0000001300127c82 */ /* 0x000fe20008000000 */
[----:B------:R-:W-:Y:S01]  /*2740*/  UMOV UR22, UR23 ;  /* 0x0000001700167c82 */ /* 0x000fe20008000000 */
[----:B------:R-:W-:Y:S02]  /*2750*/  USHF.R.U32.HI UR13, URZ, UR13, UR18 ;  /* 0x0000000dff0d7299 */ /* 0x000fe40008011612 */
[----:B------:R-:W-:Y:S02]  /*2760*/  USEL UR4, UR27, UR4, !UP0 ;  /* 0x000000041b047287 */ /* 0x000fe4000c000000 */
[----:B------:R-:W-:-:S02]  /*2770*/  @UP3 USHF.R.U32.HI UR8, URZ, UR11, UR22 ;  /* 0x0000000bff083299 */ /* 0x000fc40008011616 */
[----:B------:R-:W-:Y:S02]  /*2780*/  UIMAD UR9, UR42, UR7, URZ ;  /* 0x000000072a0972a4 */ /* 0x000fe4000f8e02ff */
[----:B------:R-:W-:Y:S02]  /*2790*/  USEL UR7, UR37, UR13, !UP2 ;  /* 0x0000000d25077287 */ /* 0x000fe4000d000000 */
[----:B------:R-:W-:Y:S02]  /*27a0*/  UIMAD UR12, UR42, UR8, URZ ;  /* 0x000000082a0c72a4 */ /* 0x000fe4000f8e02ff */
[----:B------:R-:W-:Y:S02]  /*27b0*/  UISETP.GE.AND UP0, UPT, UR4, UR9, UPT ;  /* 0x000000090400728c */ /* 0x000fe4000bf06270 */
[----:B------:R-:W-:Y:S02]  /*27c0*/  UIMAD.WIDE.U32 UR16, UR4, UR10, URZ ;  /* 0x0000000a041072a5 */ /* 0x000fe4000f8e00ff */
[----:B------:R-:W-:-:S02]  /*27d0*/  UISETP.GE.OR UP0, UPT, UR7, UR12, UP0 ;  /* 0x0000000c0700728c */ /* 0x000fc40008706670 */
[----:B------:R-:W-:Y:S02]  /*27e0*/  UIMAD.WIDE.U32 UR12, UR7, UR10, URZ ;  /* 0x0000000a070c72a5 */ /* 0x000fe4000f8e00ff */
[----:B------:R-:W-:Y:S01]  /*27f0*/  UIADD3 UR15, UPT, UPT, -UR4, URZ, URZ ;  /* 0x000000ff040f7290 */ /* 0x000fe2000fffe1ff */
[----:B------:R-:W-:Y:S01]  /*2800*/  UMOV UR10, UR17 ;  /* 0x00000011000a7c82 */ /* 0x000fe20008000000 */
[----:B------:R-:W-:Y:S02]  /*2810*/  UIADD3 UR12, UPT, UPT, -UR7, URZ, URZ ;  /* 0x000000ff070c7290 */ /* 0x000fe4000fffe1ff */
[----:B------:R-:W-:-:S03]  /*2820*/  USHF.R.U32.HI UR10, URZ, UR11, UR10 ;  /* 0x0000000bff0a7299 */ /* 0x000fc6000801160a */
[----:B------:R-:W-:Y:S01]  /*2830*/  @!UP0 UMOV UR9, UR13 ;  /* 0x0000000d00098c82 */ /* 0x000fe20008000000 */
[----:B------:R-:W-:Y:S02]  /*2840*/  UIMAD UR15, UR14, UR15, UR27 ;  /* 0x0000000f0e0f72a4 */ /* 0x000fe4000f8e021b */
[----:B------:R-:W-:Y:S02]  /*2850*/  USEL UR10, UR4, UR10, !UP3 ;  /* 0x0000000a040a7287 */ /* 0x000fe4000d800000 */
[----:B------:R-:W-:Y:S02]  /*2860*/  @!UP0 USHF.R.U32.HI UR9, URZ, UR11, UR9 ;  /* 0x0000000bff098299 */ /* 0x000fe40008011609 */
[----:B------:R-:W-:Y:S02]  /*2870*/  UIADD3 UR11, UPT, UPT, -UR10, URZ, URZ ;  /* 0x000000ff0a0b7290 */ /* 0x000fe4000fffe1ff */
[----:B------:R-:W-:Y:S02]  /*2880*/  @!UP0 USEL UR9, UR7, UR9, !UP3 ;  /* 0x0000000907098287 */ /* 0x000fe4000d800000 */
[----:B------:R-:W-:-:S02]  /*2890*/  UIMAD UR11, UR42, UR11, UR4 ;  /* 0x0000000b2a0b72a4 */ /* 0x000fc4000f8e0204 */
[----:B------:R-:W-:Y:S02]  /*28a0*/  @!UP0 UIADD3 UR10, UPT, UPT, UR10, -UR9, URZ ;  /* 0x800000090a0a8290 */ /* 0x000fe4000fffe0ff */
[----:B------:R-:W-:Y:S02]  /*28b0*/  @!UP0 UIMAD UR9, UR11, UR8, UR9 ;  /* 0x000000080b0982a4 */ /* 0x000fe4000f8e0209 */
[----:B------:R-:W-:Y:S02]  /*28c0*/  @!UP0 UIMAD UR4, UR42, UR10, UR7 ;  /* 0x0000000a2a0482a4 */ /* 0x000fe4000f8e0207 */
[----:B------:R-:W-:Y:S02]  /*28d0*/  UIMAD UR8, UR20, UR12, UR37 ;  /* 0x0000000c140872a4 */ /* 0x000fe4000f8e0225 */
[----:B------:R-:W-:Y:S01]  /*28e0*/  UIMAD UR27, UR4, UR14, UR15 ;  /* 0x0000000e041b72a4 */ /* 0x000fe2000f8e020f */
[----:B------:R-:W-:Y:S02]  /*28f0*/  @!UP0 UMOV UR7, UR9 ;  /* 0x0000000900078c82 */ /* 0x000fe40008000000 */
[----:B------:R-:W-:-:S12]  /*2900*/  UIMAD UR37, UR7, UR20, UR8 ;  /* 0x00000014072572a4 */ /* 0x000fd8000f8e0208 */
.L_x_41:
[----:B------:R-:W2:Y:S02]  /*2910*/  LDCU UR4, c[0x0][0xb30] ;  /* 0x00016600ff0477ac */ /* 0x000ea40008000800 */
[----:B--2---:R-:W-:-:S09]  /*2920*/  UISETP.NE.AND UP0, UPT, UR4, 0x1, UPT ;  /* 0x000000010400788c */ /* 0x004fd2000bf05270 */
[----:B------:R-:W-:Y:S05]  /*2930*/  BRA.U UP0, `(.L_x_42) ;  /* 0x0000000100447547 */ /* 0x000fea000b800000 */
[----:B------:R-:W2:Y:S01]  /*2940*/  LDCU.128 UR12, c[0x0][0xb10] ;  /* 0x00016200ff0c77ac */ /* 0x000ea20008000c00 */
[----:B------:R-:W3:Y:S01]  /*2950*/  LDCU UR16, c[0x0][0xb0c] ;  /* 0x00016180ff1077ac */ /* 0x000ee20008000800 */
[----:B------:R-:W4:Y:S01]  /*2960*/  LDCU UR17, c[0x0][0xb20] ;  /* 0x00016400ff1177ac */ /* 0x000f220008000800 */
[----:B--2---:R-:W-:Y:S02]  /*2970*/  UIMAD.WIDE.U32 UR10, UR37, UR12, URZ ;  /* 0x0000000c250a72a5 */ /* 0x004fe4000f8e00ff */
[----:B------:R-:W-:Y:S02]  /*2980*/  UIMAD.WIDE.U32 UR8, UR27, UR15, URZ ;  /* 0x0000000f1b0872a5 */ /* 0x000fe4000f8e00ff */
[----:B---3--:R-:W-:Y:S02]  /*2990*/  UISETP.NE.AND UP2, UPT, UR16, 0x1, UPT ;  /* 0x000000011000788c */ /* 0x008fe4000bf45270 */
[----:B------:R-:W-:Y:S01]  /*29a0*/  UISETP.NE.AND UP0, UPT, UR14, 0x1, UPT ;  /* 0x000000010e00788c */ /* 0x000fe2000bf05270 */
[----:B------:R-:W-:-:S02]  /*29b0*/  UMOV UR7, UR11 ;  /* 0x0000000b00077c82 */ /* 0x000fc40008000000 */
[----:B------:R-:W-:Y:S01]  /*29c0*/  UMOV UR4, UR9 ;  /* 0x0000000900047c82 */ /* 0x000fe20008000000 */
[----:B------:R-:W-:Y:S02]  /*29d0*/  USHF.R.U32.HI UR7, URZ, UR13, UR7 ;  /* 0x0000000dff077299 */ /* 0x000fe40008011607 */
[----:B----4-:R-:W-:Y:S02]  /*29e0*/  USHF.R.U32.HI UR4, URZ, UR17, UR4 ;  /* 0x00000011ff047299 */ /* 0x010fe40008011604 */
[----:B------:R-:W-:Y:S02]  /*29f0*/  USEL UR7, UR37, UR7, !UP2 ;  /* 0x0000000725077287 */ /* 0x000fe4000d000000 */
[----:B------:R-:W-:-:S04]  /*2a00*/  USEL UR4, UR27, UR4, !UP0 ;  /* 0x000000041b047287 */ /* 0x000fc8000c000000 */
[----:B------:R-:W-:Y:S02]  /*2a10*/  UIADD3 UR8, UPT, UPT, UR7, -UR4, URZ ;  /* 0x8000000407087290 */ /* 0x000fe4000fffe0ff */
[----:B------:R-:W-:Y:S02]  /*2a20*/  UIADD3 UR4, UPT, UPT, -UR7, UR4, URZ ;  /* 0x0000000407047290 */ /* 0x000fe4000fffe1ff */
[----:B------:R-:W-:Y:S02]  /*2a30*/  UIMAD UR27, UR8, UR14, UR27 ;  /* 0x0000000e081b72a4 */ /* 0x000fe4000f8e021b */
[----:B------:R-:W-:-:S12]  /*2a40*/  UIMAD UR37, UR4, UR16, UR37 ;  /* 0x00000010042572a4 */ /* 0x000fd8000f8e0225 */
.L_x_42:
[----:B------:R-:W-:Y:S01]  /*2a50*/  VIADD R11, R11, 0x1 ;  /* 0x000000010b0b7836 */ /* 0x000fe20000000000 */
[----:B------:R-:W-:Y:S01]  /*2a60*/  R2UR UR4, R76 ;  /* 0x000000004c0472ca */ /* 0x000fe200000e0000 */
[----:B------:R-:W-:Y:S01]  /*2a70*/  UIADD3 UR20, UPT, UPT, UR37, UR63, URZ ;  /* 0x0000003f25147290 */ /* 0x000fe2000fffe0ff */
[----:B------:R-:W-:Y:S02]  /*2a80*/  PLOP3.LUT P1, PT, PT, PT, PT, 0x80, 0x8 ;  /* 0x000000000008781c */ /* 0x000fe40003f2f070 */
[----:B------:R-:W-:-:S04]  /*2a90*/  ISETP.NE.AND P0, PT, R11, 0x2, PT ;  /* 0x000000020b00780c */ /* 0x000fc80003f05270 */
[----:B-1----:R-:W-:Y:S02]  /*2aa0*/  SEL R0, RZ, 0x1, P0 ;  /* 0x00000001ff007807 */ /* 0x002fe40000000000 */
[----:B------:R-:W-:Y:S02]  /*2ab0*/  SEL R11, R11, RZ, P0 ;  /* 0x000000ff0b0b7207 */ /* 0x000fe40000000000 */
[----:B------:R-:W-:Y:S01]  /*2ac0*/  LOP3.LUT R10, R10, R0, RZ, 0x3c, !PT ;  /* 0x000000000a0a7212 */ /* 0x000fe200078e3cff */
[----:B------:R-:W-:Y:S01]  /*2ad0*/  UIADD3 UR26, UPT, UPT, UR27, UR4, URZ ;  /* 0x000000041b1a7290 */ /* 0x000fe2000fffe0ff */
[----:B------:R-:W-:Y:S11]  /*2ae0*/  BRA.U UP1, `(.L_x_43) ;  /* 0xfffffff101407547 */ /* 0x000ff6000b83ffff */
[----:B------:R-:W-:Y:S01]  /*2af0*/  UIADD3 UR7, UPT, UPT, UR6, 0x110, URZ ;  /* 0x0000011006077890 */ /* 0x000fe2000fffe0ff */
[----:B------:R-:W-:-:S03]  /*2b00*/  SHF.L.U32 R2, R12, 0x1f, RZ ;  /* 0x0000001f0c027819 */ /* 0x000fc600000006ff */
[----:B------:R-:W-:-:S09]  /*2b10*/  ULEA UR4, UR5, UR7, 0x3 ;  /* 0x0000000705047291 */ /* 0x000fd2000f8e18ff */
[----:B------:R-:W1:Y:S02]  /*2b20*/  SYNCS.PHASECHK.TRANS64.TRYWAIT P0, [UR4], R2 ;  /* 0x00000002ff0075a7 */ /* 0x000e640008001104 */
[----:B-1----:R-:W-:Y:S05]  /*2b30*/  @!P0 BRA `(.L_x_44) ;  /* 0x0000006000c88947 */ /* 0x002fea0003800000 */
.L_x_148:
[----:B------:R-:W-:-:S04]  /*2b40*/  UIADD3 UR4, UPT, UPT, UR5, 0x1, URZ ;  /* 0x0000000105047890 */ /* 0x000fc8000fffe0ff */
[----:B------:R-:W-:-:S04]  /*2b50*/  UISETP.NE.AND UP0, UPT, UR4, 0x22, UPT ;  /* 0x000000220400788c */ /* 0x000fc8000bf05270 */
[----:B------:R-:W-:Y:S02]  /*2b60*/  USEL UR6, URZ, 0x1, UP0 ;  /* 0x00000001ff067887 */ /* 0x000fe40008000000 */
[----:B------:R-:W-:-:S04]  /*2b70*/  USEL UR4, UR4, URZ, UP0 ;  /* 0x000000ff04047287 */ /* 0x000fc80008000000 */
[----:B------:R-:W-:Y:S01]  /*2b80*/  ULEA UR5, UR4, UR7, 0x3 ;  /* 0x0000000704057291 */ /* 0x000fe2000f8e18ff */
[----:B-1----:R-:W-:-:S04]  /*2b90*/  LOP3.LUT R2, R12, UR6, RZ, 0x3c, !PT ;  /* 0x000000060c027c12 */ /* 0x002fc8000f8e3cff */
[----:B------:R-:W-:-:S04]  /*2ba0*/  SHF.L.U32 R3, R2, 0x1f, RZ ;  /* 0x0000001f02037819 */ /* 0x000fc800000006ff */
[----:B------:R-:W1:Y:S02]  /*2bb0*/  SYNCS.PHASECHK.TRANS64.TRYWAIT P0, [UR5], R3 ;  /* 0x00000003ff0075a7 */ /* 0x000e640008001105 */
[----:B-1----:R-:W-:Y:S05]  /*2bc0*/  @!P0 BRA `(.L_x_45) ;  /* 0x0000006000bc8947 */ /* 0x002fea0003800000 */
.L_x_150:
[----:B------:R-:W-:-:S04]  /*2bd0*/  UIADD3 UR4, UPT, UPT, UR4, 0x1, URZ ;  /* 0x0000000104047890 */ /* 0x000fc8000fffe0ff */
[----:B------:R-:W-:-:S04]  /*2be0*/  UISETP.NE.AND UP0, UPT, UR4, 0x22, UPT ;  /* 0x000000220400788c */ /* 0x000fc8000bf05270 */
[----:B------:R-:W-:Y:S02]  /*2bf0*/  USEL UR6, URZ, 0x1, UP0 ;  /* 0x00000001ff067887 */ /* 0x000fe40008000000 */
[----:B------:R-:W-:-:S04]  /*2c00*/  USEL UR4, UR4, URZ, UP0 ;  /* 0x000000ff04047287 */ /* 0x000fc80008000000 */
[----:B------:R-:W-:Y:S01]  /*2c10*/  ULEA UR5, UR4, UR7, 0x3 ;  /* 0x0000000704057291 */ /* 0x000fe2000f8e18ff */
[----:B------:R-:W-:-:S04]  /*2c20*/  LOP3.LUT R2, R2, UR6, RZ, 0x3c, !PT ;  /* 0x0000000602027c12 */ /* 0x000fc8000f8e3cff */
[----:B-1----:R-:W-:-:S04]  /*2c30*/  SHF.L.U32 R3, R2, 0x1f, RZ ;  /* 0x0000001f02037819 */ /* 0x002fc800000006ff */
[----:B------:R-:W1:Y:S02]  /*2c40*/  SYNCS.PHASECHK.TRANS64.TRYWAIT P0, [UR5], R3 ;  /* 0x00000003ff0075a7 */ /* 0x000e640008001105 */
[----:B-1----:R-:W-:Y:S05]  /*2c50*/  @!P0 BRA `(.L_x_46) ;  /* 0x0000006000b08947 */ /* 0x002fea0003800000 */
.L_x_152:
        /* <DEDUP_REMOVED lines=9> */
.L_x_154:
        /* <DEDUP_REMOVED lines=9> */
.L_x_156:
        /* <DEDUP_REMOVED lines=9> */
.L_x_158:
        /* <DEDUP_REMOVED lines=9> */
.L_x_160:
        /* <DEDUP_REMOVED lines=9> */
.L_x_162:
        /* <DEDUP_REMOVED lines=9> */
.L_x_164:
        /* <DEDUP_REMOVED lines=9> */
.L_x_166:
        /* <DEDUP_REMOVED lines=9> */
.L_x_168:
        /* <DEDUP_REMOVED lines=9> */
.L_x_170:
        /* <DEDUP_REMOVED lines=9> */
.L_x_172:
        /* <DEDUP_REMOVED lines=9> */
.L_x_174:
        /* <DEDUP_REMOVED lines=9> */
.L_x_176:
        /* <DEDUP_REMOVED lines=9> */
.L_x_178:
        /* <DEDUP_REMOVED lines=9> */
.L_x_180:
        /* <DEDUP_REMOVED lines=9> */
.L_x_182:
        /* <DEDUP_REMOVED lines=9> */
.L_x_184:
        /* <DEDUP_REMOVED lines=9> */
.L_x_186:
        /* <DEDUP_REMOVED lines=9> */
.L_x_188:
        /* <DEDUP_REMOVED lines=9> */
.L_x_190:
        /* <DEDUP_REMOVED lines=9> */
.L_x_192:
        /* <DEDUP_REMOVED lines=9> */
.L_x_194:
        /* <DEDUP_REMOVED lines=9> */
.L_x_196:
        /* <DEDUP_REMOVED lines=9> */
.L_x_198:
        /* <DEDUP_REMOVED lines=9> */
.L_x_200:
        /* <DEDUP_REMOVED lines=9> */
.L_x_202:
        /* <DEDUP_REMOVED lines=9> */
.L_x_204:
        /* <DEDUP_REMOVED lines=9> */
.L_x_206:
        /* <DEDUP_REMOVED lines=9> */
.L_x_208:
        /* <DEDUP_REMOVED lines=9> */
.L_x_210:
        /* <DEDUP_REMOVED lines=9> */
.L_x_212:
[----:B------:R-:W-:-:S04]  /*3d40*/  UIADD3 UR4, UPT, UPT, UR4, 0x1, URZ ;  /* 0x0000000104047890 */ /* 0x000fc8000fffe0ff */
[----:B------:R-:W-:-:S04]  /*3d50*/  UISETP.NE.AND UP0, UPT, UR4, 0x22, UPT ;  /* 0x000000220400788c */ /* 0x000fc8000bf05270 */
[----:B------:R-:W-:Y:S02]  /*3d60*/  USEL UR5, URZ, 0x1, UP0 ;  /* 0x00000001ff057887 */ /* 0x000fe40008000000 */
[----:B------:R-:W-:-:S04]  /*3d70*/  USEL UR4, UR4, URZ, UP0 ;  /* 0x000000ff04047287 */ /* 0x000fc80008000000 */
[----:B------:R-:W-:Y:S01]  /*3d80*/  ULEA UR4, UR4, UR7, 0x3 ;  /* 0x0000000704047291 */ /* 0x000fe2000f8e18ff */
[----:B------:R-:W-:-:S04]  /*3d90*/  LOP3.LUT R2, R2, UR5, RZ, 0x3c, !PT ;  /* 0x0000000502027c12 */ /* 0x000fc8000f8e3cff */
[----:B------:R-:W-:Y:S01]  /*3da0*/  SHF.L.U32 R2, R2, 0x1f, RZ ;  /* 0x0000001f02027819 */ /* 0x000fe200000006ff */
[----:B-1----:R-:W-:-:S07]  /*3db0*/  IMAD.U32 R0, RZ, RZ, UR4 ;  /* 0x00000004ff007e24 */ /* 0x002fce000f8e00ff */
.L_x_77:
[----:B-1----:R1:W2:Y:S02]  /*3dc0*/  SYNCS.PHASECHK.TRANS64.TRYWAIT P0, [R0+URZ], R2 ;  /* 0x00000002000075a7 */ /* 0x0022a400080011ff */
[----:B--2---:R-:W-:Y:S05]  /*3dd0*/  @!P0 NANOSLEEP.SYNCS 0x989680 ;  /* 0x009896800000895d */ /* 0x004fea0003900000 */
[----:B------:R-:W2:Y:S02]  /*3de0*/  @!P0 SYNCS.PHASECHK.TRANS64 P0, [R0+URZ], R2 ;  /* 0x00000002000085a7 */ /* 0x000ea400080010ff */
[----:B--2---:R-:W-:Y:S05]  /*3df0*/  @P0 EXIT ;  /* 0x000000000000094d */ /* 0x004fea0003800000 */
[----:B------:R-:W-:Y:S05]  /*3e00*/  BRA `(.L_x_77) ;  /* 0xfffffffc00ec7947 */ /* 0x000fea000383ffff */
.L_x_23:
[----:B------:R-:W-:-:S04]  /*3e10*/  UISETP.NE.AND UP0, UPT, UR45, URZ, UPT ;  /* 0x000000ff2d00728c */ /* 0x000fc8000bf05270 */
[----:B------:R-:W-:-:S09]  /*3e20*/  UISETP.NE.OR UP0, UPT, UR18, 0x1, UP0 ;  /* 0x000000011200788c */ /* 0x000fd20008705670 */
[----:B------:R-:W-:Y:S05]  /*3e30*/  BRA.U UP0, `(.L_x_78) ;  /* 0x0000000500487547 */ /* 0x000fea000b800000 */
[----:B------:R-:W-:Y:S01]  /*3e40*/  ISETP.GE.U32.AND P2, PT, R0, 0x4, PT ;  /* 0x000000040000780c */ /* 0x000fe20003f46070 */
[----:B------:R-:W-:Y:S01]  /*3e50*/  IMAD.MOV.U32 R12, RZ, RZ, 0x1 ;  /* 0x00000001ff0c7424 */ /* 0x000fe200078e00ff */
[----:B------:R-:W-:Y:S02]  /*3e60*/  CS2R R10, SRZ ;  /* 0x00000000000a7805 */ /* 0x000fe4000001ff00 */
[----:B------:R-:W-:Y:S01]  /*3e70*/  CS2R R8, SRZ ;  /* 0x0000000000087805 */ /* 0x000fe2000001ff00 */
[----:B------:R-:W-:Y:S01]  /*3e80*/  UMOV UR6, 0x400 ;  /* 0x0000040000067882 */ /* 0x000fe20000000000 */
[----:B------:R-:W-:Y:S01]  /*3e90*/  UMOV UR5, URZ ;  /* 0x000000ff00057c82 */ /* 0x000fe20008000000 */
[----:B------:R-:W-:-:S12]  /*3ea0*/  ULEA UR6, UR45, UR6, 0x18 ;  /* 0x000000062d067291 */ /* 0x000fd8000f8ec0ff */
.L_x_82:
[----:B------:R-:W-:Y:S02]  /*3eb0*/  LEA R2, R8, UR6, 0x3 ;  /* 0x0000000608027c11 */ /* 0x000fe4000f8e18ff */
[----:B------:R-:W-:-:S03]  /*3ec0*/  SHF.L.U32 R4, R9, 0x1f, RZ ;  /* 0x0000001f09047819 */ /* 0x000fc600000006ff */
[----:B------:R-:W-:Y:S01]  /*3ed0*/  VIADD R5, R2, 0x2c0 ;  /* 0x000002c002057836 */ /* 0x000fe20000000000 */
[----:B------:R-:W2:Y:S02]  /*3ee0*/  SYNCS.PHASECHK.TRANS64.TRYWAIT P0, [R2+URZ+0x2b0], R4 ;  /* 0x0002b004020075a7 */ /* 0x000ea400080011ff */
[----:B--2---:R-:W-:Y:S05]  /*3ef0*/  @!P0 BRA `(.L_x_79) ;  /* 0x0000005800f08947 */ /* 0x004fea0003800000 */
.L_x_213:
[----:B------:R-:W-:Y:S01]  /*3f00*/  ULEA UR4, UR5, UR6, 0x3 ;  /* 0x0000000605047291 */ /* 0x000fe2000f8e18ff */
[----:B--2---:R-:W-:Y:S01]  /*3f10*/  PRMT R2, RZ, 0x654, R5 ;  /* 0x00000654ff027816 */ /* 0x004fe20000000005 */
[----:B------:R-:W-:Y:S01]  /*3f20*/  @!P2 IMAD.MOV.U32 R4, RZ, RZ, 0x10 ;  /* 0x00000010ff04a424 */ /* 0x000fe200078e00ff */
[----:B------:R-:W-:Y:S01]  /*3f30*/  SHF.L.U32 R5, R12, 0x1f, RZ ;  /* 0x0000001f0c057819 */ /* 0x000fe200000006ff */
[----:B------:R-:W-:Y:S01]  /*3f40*/  UIADD3 UR7, UPT, UPT, UR4, 0x250, URZ ;  /* 0x0000025004077890 */ /* 0x000fe2000fffe0ff */
[----:B------:R2:W-:Y:S05]  /*3f50*/  SYNCS.ARRIVE.TRANS64.RED.A1T0 RZ, [R2+URZ], RZ ;  /* 0x000000ff02ff79a7 */ /* 0x0005ea00081004ff */
[----:B------:R-:W-:Y:S01]  /*3f60*/  IMAD.U32 R6, RZ, RZ, UR7 ;  /* 0x00000007ff067e24 */ /* 0x000fe2000f8e00ff */
[----:B------:R-:W3:Y:S04]  /*3f70*/  SYNCS.PHASECHK.TRANS64.TRYWAIT P0, [UR4+0x260], R5 ;  /* 0x00026005ff0075a7 */ /* 0x000ee80008001104 */
[----:B------:R-:W-:Y:S01]  /*3f80*/  PRMT R6, R0, 0x654, R6 ;  /* 0x0000065400067816 */ /* 0x000fe20000000006 */
[----:B--23--:R-:W-:Y:S06]  /*3f90*/  @!P0 BRA `(.L_x_80) ;  /* 0x0000005800dc8947 */ /* 0x00cfec0003800000 */
.L_x_215:
[----:B------:R-:W-:Y:S01]  /*3fa0*/  ULEA UR8, UR5, UR6, 0x4 ;  /* 0x0000000605087291 */ /* 0x000fe2000f8e20ff */
[----:B------:R-:W-:Y:S01]  /*3fb0*/  SEL R3, R6, R3, !P2 ;  /* 0x0000000306037207 */ /* 0x000fe20005000000 */
[----:B------:R-:W-:Y:S01]  /*3fc0*/  UIADD3 UR9, UPT, UPT, UR4, 0x250, URZ ;  /* 0x0000025004097890 */ /* 0x000fe2000fffe0ff */
[----:B--2---:R-:W-:Y:S01]  /*3fd0*/  LEA R2, R11, UR6, 0x3 ;  /* 0x000000060b027c11 */ /* 0x004fe2000f8e18ff */
[----:B------:R-:W-:Y:S01]  /*3fe0*/  UIADD3 UR8, UPT, UPT, UR8, 0x2e0, URZ ;  /* 0x000002e008087890 */ /* 0x000fe2000fffe0ff */
[----:B------:R2:W-:Y:S01]  /*3ff0*/  @!P2 SYNCS.ARRIVE.TRANS64.RED RZ, [R3+URZ], R4 ;  /* 0x0000000403ffa9a7 */ /* 0x0005e200080004ff */
[----:B------:R-:W-:Y:S01]  /*4000*/  UIADD3 UR4, UPT, UPT, UR5, 0x1, URZ ;  /* 0x0000000105047890 */ /* 0x000fe2000fffe0ff */
[----:B------:R-:W-:-:S03]  /*4010*/  VIADD R8, R8, 0x1 ;  /* 0x0000000108087836 */ /* 0x000fc60000000000 */
[----:B------:R-:W-:Y:S02]  /*4020*/  UISETP.NE.AND UP0, UPT, UR4, 0x2, UPT ;  /* 0x000000020400788c */ /* 0x000fe4000bf05270 */
[----:B------:R-:W-:Y:S01]  /*4030*/  ISETP.NE.AND P0, PT, R8, 0x2, PT ;  /* 0x000000020800780c */ /* 0x000fe20003f05270 */
[----:B------:R-:W-:Y:S06]  /*4040*/  UGETNEXTWORKID.BROADCAST [UR8], [UR9] ;  /* 0x00000000080073ca */ /* 0x000fec0008000100 */
[----:B------:R-:W-:Y:S02]  /*4050*/  USEL UR7, URZ, 0x1, UP0 ;  /* 0x00000001ff077887 */ /* 0x000fe40008000000 */
[----:B------:R-:W-:-:S04]  /*4060*/  USEL UR5, UR4, URZ, UP0 ;  /* 0x000000ff04057287 */ /* 0x000fc80008000000 */
[----:B------:R-:W-:Y:S02]  /*4070*/  LOP3.LUT R12, R12, UR7, RZ, 0x3c, !PT ;  /* 0x000000070c0c7c12 */ /* 0x000fe4000f8e3cff */
[----:B--2---:R-:W-:-:S04]  /*4080*/  SHF.L.U32 R4, R10, 0x1f, RZ ;  /* 0x0000001f0a047819 */ /* 0x004fc800000006ff */
[----:B------:R-:W2:Y:S02]  /*4090*/  SYNCS.PHASECHK.TRANS64.TRYWAIT P1, [R2+URZ+0x250], R4 ;  /* 0x00025004020075a7 */ /* 0x000ea400080211ff */
[----:B--2---:R-:W-:Y:S05]  /*40a0*/  @!P1 BRA `(.L_x_81) ;  /* 0x0000005800b09947 */ /* 0x004fea0003800000 */
.L_x_216:
[C---:B--2---:R-:W-:Y:S01]  /*40b0*/  LEA R4, R11.reuse, UR6, 0x4 ;  /* 0x000000060b047c11 */ /* 0x044fe2000f8e20ff */
[----:B------:R-:W-:Y:S01]  /*40c0*/  VIADD R2, R2, 0x260 ;  /* 0x0000026002027836 */ /* 0x000fe20000000000 */
[----:B------:R-:W-:Y:S01]  /*40d0*/  SEL R8, R8, RZ, P0 ;  /* 0x000000ff08087207 */ /* 0x000fe20000000000 */
[----:B------:R-:W-:-:S03]  /*40e0*/  VIADD R11, R11, 0x1 ;  /* 0x000000010b0b7836 */ /* 0x000fc60000000000 */
[----:B------:R-:W2:Y:S01]  /*40f0*/  LDS.128 R4, [R4+0x2e0] ;  /* 0x0002e00004047984 */ /* 0x000ea20000000c00 */
[----:B------:R-:W-:Y:S02]  /*4100*/  PRMT R2, RZ, 0x654, R2 ;  /* 0x00000654ff027816 */ /* 0x000fe40000000002 */
[C---:B------:R-:W-:Y:S01]  /*4110*/  ISETP.NE.AND P1, PT, R11.reuse, 0x2, PT ;  /* 0x000000020b00780c */ /* 0x040fe20003f25270 */
[----:B------:R-:W-:Y:S01]  /*4120*/  @!PT LDS RZ, [RZ] ;  /* 0x00000000fffff984 */ /* 0x000fe20000000800 */
[----:B------:R-:W-:Y:S01]  /*4130*/  @!PT LDS RZ, [RZ] ;  /* 0x00000000fffff984 */ /* 0x000fe20000000800 */
[----:B------:R-:W-:Y:S01]  /*4140*/  @!PT LDS RZ, [RZ] ;  /* 0x00000000fffff984 */ /* 0x000fe20000000800 */
[----:B------:R-:W-:Y:S01]  /*4150*/  @!PT LDS RZ, [RZ] ;  /* 0x00000000fffff984 */ /* 0x000fe20000000800 */
[----:B------:R3:W-:Y:S06]  /*4160*/  MEMBAR.ALL.CTA ;  /* 0x0000000000007992 */ /* 0x0007ec0000008000 */
[----:B---3--:R-:W3:Y:S01]  /*4170*/  FENCE.VIEW.ASYNC.S ;  /* 0x00000000000073c6 */ /* 0x008ee20000000000 */
[----:B------:R-:W-:Y:S01]  /*4180*/  SEL R11, R11, RZ, P1 ;  /* 0x000000ff0b0b7207 */ /* 0x000fe20000800000 */
[----:B---3--:R3:W-:Y:S01]  /*4190*/  SYNCS.ARRIVE.TRANS64.RED.A1T0 RZ, [R2+URZ], RZ ;  /* 0x000000ff02ff79a7 */ /* 0x0087e200081004ff */
[----:B--2---:R-:W-:-:S02]  /*41a0*/  LOP3.LUT P3, RZ, R6, 0x1, RZ, 0xc0, !PT ;  /* 0x0000000106ff7812 */ /* 0x004fc4000786c0ff */
[----:B------:R-:W-:-:S04]  /*41b0*/  SEL R4, RZ, 0x1, P1 ;  /* 0x00000001ff047807 */ /* 0x000fc80000800000 */
[----:B------:R-:W-:Y:S02]  /*41c0*/  LOP3.LUT R10, R10, R4, RZ, 0x3c, !PT ;  /* 0x000000040a0a7212 */ /* 0x000fe400078e3cff */
[----:B---3--:R-:W-:-:S04]  /*41d0*/  SEL R2, RZ, 0x1, P0 ;  /* 0x00000001ff027807 */ /* 0x008fc80000000000 */
[----:B------:R-:W-:Y:S01]  /*41e0*/  LOP3.LUT R9, R9, R2, RZ, 0x3c, !PT ;  /* 0x0000000209097212 */ /* 0x000fe200078e3cff */
[----:B------:R-:W-:Y:S06]  /*41f0*/  @P3 BRA `(.L_x_82) ;  /* 0xfffffffc002c3947 */ /* 0x000fec000383ffff */
[----:B------:R-:W-:Y:S01]  /*4200*/  ULEA UR4, UR5, UR6, 0x3 ;  /* 0x0000000605047291 */ /* 0x000fe2000f8e18ff */
[----:B------:R-:W-:-:S08]  /*4210*/  SHF.L.U32 R2, R12, 0x1f, RZ ;  /* 0x0000001f0c027819 */ /* 0x000fd000000006ff */
[----:B------:R-:W2:Y:S02]  /*4220*/  SYNCS.PHASECHK.TRANS64 P0, [UR4+0x260], R2 ;  /* 0x00026002ff0075a7 */ /* 0x000ea40008001004 */
[----:B--2---:R-:W-:Y:S05]  /*4230*/  @P0 BRA `(.L_x_83) ;  /* 0x0000000000080947 */ /* 0x004fea0003800000 */
[----:B------:R-:W2:Y:S02]  /*4240*/  SYNCS.PHASECHK.TRANS64.TRYWAIT P0, [UR4+0x260], R2 ;  /* 0x00026002ff0075a7 */ /* 0x000ea40008001104 */
[----:B--2---:R-:W-:Y:S05]  /*4250*/  @!P0 BRA `(.L_x_84) ;  /* 0x0000005800588947 */ /* 0x004fea0003800000 */
.L_x_83:
[----:B------:R-:W-:-:S04]  /*4260*/  UIADD3 UR7, UPT, UPT, UR5, 0x1, URZ ;  /* 0x0000000105077890 */ /* 0x000fc8000fffe0ff */
[----:B------:R-:W-:-:S04]  /*4270*/  UISETP.NE.AND UP0, UPT, UR7, 0x2, UPT ;  /* 0x000000020700788c */ /* 0x000fc8000bf05270 */
[----:B------:R-:W-:Y:S02]  /*4280*/  USEL UR8, URZ, 0x1, UP0 ;  /* 0x00000001ff087887 */ /* 0x000fe40008000000 */
[----:B------:R-:W-:-:S04]  /*4290*/  USEL UR7, UR7, URZ, UP0 ;  /* 0x000000ff07077287 */ /* 0x000fc80008000000 */
[----:B------:R-:W-:Y:S01]  /*42a0*/  ULEA UR7, UR7, UR6, 0x3 ;  /* 0x0000000607077291 */ /* 0x000fe2000f8e18ff */
[----:B--2---:R-:W-:-:S04]  /*42b0*/  LOP3.LUT R2, R12, UR8, RZ, 0x3c, !PT ;  /* 0x000000080c027c12 */ /* 0x004fc8000f8e3cff */
[----:B------:R-:W-:-:S04]  /*42c0*/  SHF.L.U32 R0, R2, 0x1f, RZ ;  /* 0x0000001f02007819 */ /* 0x000fc800000006ff */
[----:B------:R-:W2:Y:S02]  /*42d0*/  SYNCS.PHASECHK.TRANS64 P0, [UR7+0x260], R0 ;  /* 0x00026000ff0075a7 */ /* 0x000ea40008001007 */
[----:B-12---:R-:W-:Y:S05]  /*42e0*/  @P0 EXIT ;  /* 0x000000000000094d */ /* 0x006fea0003800000 */
[----:B------:R-:W-:Y:S02]  /*42f0*/  SHF.L.U32 R2, R2, 0x1f, RZ ;  /* 0x0000001f02027819 */ /* 0x000fe400000006ff */
[----:B------:R-:W-:-:S07]  /*4300*/  MOV R0, UR7 ;  /* 0x0000000700007c02 */ /* 0x000fce0008000f00 */
.L_x_85:
[----:B-1----:R1:W2:Y:S02]  /*4310*/  SYNCS.PHASECHK.TRANS64.TRYWAIT P0, [R0+URZ+0x260], R2 ;  /* 0x00026002000075a7 */ /* 0x0022a400080011ff */
[----:B--2---:R-:W-:Y:S05]  /*4320*/  @!P0 NANOSLEEP.SYNCS 0x989680 ;  /* 0x009896800000895d */ /* 0x004fea0003900000 */
[----:B------:R-:W2:Y:S02]  /*4330*/  @!P0 SYNCS.PHASECHK.TRANS64 P0, [R0+URZ+0x260], R2 ;  /* 0x00026002000085a7 */ /* 0x000ea400080010ff */
[----:B--2---:R-:W-:Y:S05]  /*4340*/  @P0 EXIT ;  /* 0x000000000000094d */ /* 0x004fea0003800000 */
[----:B------:R-:W-:Y:S05]  /*4350*/  BRA `(.L_x_85) ;  /* 0xfffffffc00ec7947 */ /* 0x000fea000383ffff */
.L_x_78:
[----:B------:R-:W-:Y:S05]  /*4360*/  BRA.U UP5, `(.L_x_86) ;  /* 0x0000000d05807547 */ /* 0x000fea000b800000 */
[----:B------:R-:W-:Y:S01]  /*4370*/  UMOV UR4, 0x40 ;  /* 0x0000004000047882 */ /* 0x000fe20000000000 */
[----:B------:R-:W-:Y:S01]  /*4380*/  NOP ;  /* 0x0000000000007918 */ /* 0x000fe20000000000 */
[----:B------:R-:W-:Y:S01]  /*4390*/  ULEA UR5, UR45, UR4, 0x18 ;  /* 0x000000042d057291 */ /* 0x000fe2000f8ec0ff */
[----:B------:R-:W-:Y:S02]  /*43a0*/  UMOV UR6, 0x400 ;  /* 0x0000040000067882 */ /* 0x000fe40000000000 */
[----:B------:R-:W-:-:S06]  /*43b0*/  ULEA UR6, UR45, UR6, 0x18 ;  /* 0x000000062d067291 */ /* 0x000fcc000f8ec0ff */
[----:B------:R-:W2:Y:S02]  /*43c0*/  LDS.U8 R0, [UR5+0x1c] ;  /* 0x00001c05ff007984 */ /* 0x000ea40008000000 */
[----:B--2---:R-:W-:-:S13]  /*43d0*/  ISETP.NE.AND P0, PT, R0, RZ, PT ;  /* 0x000000ff0000720c */ /* 0x004fda0003f05270 */
[----:B------:R-:W-:Y:S05]  /*43e0*/  @P0 BRA `(.L_x_87) ;  /* 0x0000000000580947 */ /* 0x000fea0003800000 */
[----:B------:R-:W-:-:S13]  /*43f0*/  ELECT P0, URZ, PT ;  /* 0x0000000000ff782f */ /* 0x000fda0003800000 */
[----:B------:R-:W-:Y:S05]  /*4400*/  @!P0 BRA `(.L_x_88) ;  /* 0x0000000000608947 */ /* 0x000fea0003800000 */
[----:B------:R-:W-:Y:S01]  /*4410*/  UMOV UR4, 0x10 ;  /* 0x0000001000047882 */ /* 0x000fe20000000000 */
[----:B------:R-:W-:Y:S01]  /*4420*/  HFMA2 R0, -RZ, RZ, 0, 5.9604644775390625e-08 ;  /* 0x00000001ff007431 */ /* 0x000fe200000001ff */
[----:B------:R-:W-:-:S03]  /*4430*/  MOV R3, 0xffff ;  /* 0x0000ffff00037802 */ /* 0x000fc60000000f00 */
[----:B------:R-:W-:Y:S04]  /*4440*/  DEPBAR.LE SB2, 0x36 ;  /* 0x0000ad800000791a */ /* 0x000fe80000000000 */
[----:B------:R-:W2:Y:S02]  /*4450*/  UTCATOMSWS.FIND_AND_SET.ALIGN UP0, UR4, UR4 ;  /* 0x00000004000475e3 */ /* 0x000ea40008000800 */
[----:B--2---:R-:W-:Y:S01]  /*4460*/  MOV R4, UR4 ;  /* 0x0000000400047c02 */ /* 0x004fe20008000f00 */
[----:B------:R-:W-:Y:S06]  /*4470*/  BRA.U UP0, `(.L_x_89) ;  /* 0x0000000100187547 */ /* 0x000fec000b800000 */
.L_x_90:
[----:B------:R-:W-:Y:S05]  /*4480*/  NANOSLEEP 0x64 ;  /* 0x000000640000795d */ /* 0x000fea0003800000 */
[----:B------:R-:W-:-:S05]  /*4490*/  UMOV UR4, 0x10 ;  /* 0x0000001000047882 */ /* 0x000fca0000000000 */
[----:B------:R-:W-:Y:S04]  /*44a0*/  DEPBAR.LE SB2, 0x36 ;  /* 0x0000ad800000791a */ /* 0x000fe80000000000 */
[----:B------:R-:W2:Y:S02]  /*44b0*/  UTCATOMSWS.FIND_AND_SET.ALIGN UP0, UR4, UR4 ;  /* 0x00000004000475e3 */ /* 0x000ea40008000800 */
[----:B--2---:R-:W-:Y:S01]  /*44c0*/  MOV R4, UR4 ;  /* 0x0000000400047c02 */ /* 0x004fe20008000f00 */
[----:B------:R-:W-:Y:S05]  /*44d0*/  BRA.U !UP0, `(.L_x_90) ;  /* 0xfffffffd08e87547 */ /* 0x000fea000b83ffff */
.L_x_89:
[-C--:B------:R-:W-:Y:S02]  /*44e0*/  SHF.L.U32 R3, R3, R4.reuse, RZ ;  /* 0x0000000403037219 */ /* 0x080fe400000006ff */
[----:B------:R-:W-:Y:S01]  /*44f0*/  SHF.L.U32 R0, R0, R4, RZ ;  /* 0x0000000400007219 */ /* 0x000fe200000006ff */
[----:B------:R-:W-:Y:S02]  /*4500*/  IMAD.SHL.U32 R4, R4, 0x20, RZ ;  /* 0x0000002004047824 */ /* 0x000fe400078e00ff */
[----:B------:R2:W-:Y:S04]  /*4510*/  ATOMS.OR RZ, [UR5+0x14], R3 ;  /* 0x00001403ffff798c */ /* 0x0005e8000b000005 */
[----:B------:R2:W-:Y:S04]  /*4520*/  ATOMS.OR RZ, [UR5+0x18], R0 ;  /* 0x00001800ffff798c */ /* 0x0005e8000b000005 */
[----:B------:R2:W-:Y:S01]  /*4530*/  STS [UR6+0x300], R4 ;  /* 0x00030004ff007988 */ /* 0x0005e20008000806 */
[----:B------:R-:W-:Y:S05]  /*4540*/  BRA `(.L_x_88) ;  /* 0x0000000000107947 */ /* 0x000fea0003800000 */
.L_x_87:
[----:B------:R-:W-:Y:S02]  /*4550*/  MOV R0, 0xffffffff ;  /* 0xffffffff00007802 */ /* 0x000fe40000000f00 */
[----:B------:R-:W-:-:S03]  /*4560*/  MOV R4, 0x4590 ;  /* 0x0000459000047802 */ /* 0x000fc60000000f00 */
[----:B------:R2:W-:Y:S04]  /*4570*/  STS [UR6+0x300], R0 ;  /* 0x00030000ff007988 */ /* 0x0005e80008000806 */
[----:B-12--5:R-:W-:Y:S05]  /*4580*/  CALL.REL.NOINC `($__internal_1_$__cuda_sm10x_tcgen05_guardrail_trap_phase_invalid_during_alloc) ;  /* 0x0000005c00187944 */ /* 0x026fea0003c00000 */
.L_x_88:
[----:B------:R-:W-:Y:S05]  /*4590*/  WARPSYNC.ALL ;  /* 0x0000000000007948 */ /* 0x000fea0003800000 */
[----:B------:R-:W3:Y:S01]  /*45a0*/  S2UR UR4, SR_CgaCtaId ;  /* 0x00000000000479c3 */ /* 0x000ee20000008800 */
[----:B------:R-:W-:Y:S01]  /*45b0*/  UMOV UR13, 0x400 ;  /* 0x00000400000d7882 */ /* 0x000fe20000000000 */
[----:B------:R-:W-:-:S06]  /*45c0*/  NOP ;  /* 0x0000000000007918 */ /* 0x000fcc0000000000 */
[----:B------:R-:W-:Y:S06]  /*45d0*/  BAR.ARV 0x6, 0xa0 ;  /* 0x0182800000007b1d */ /* 0x000fec0000002000 */
[----:B------:R-:W4:Y:S01]  /*45e0*/  LDCU UR5, c[0x0][0x38c] ;  /* 0x00007180ff0577ac */ /* 0x000f220008000800 */
[----:B------:R-:W-:Y:S01]  /*45f0*/  LOP3.LUT R2, R2, 0xffff, RZ, 0xc0, !PT ;  /* 0x0000ffff02027812 */ /* 0x000fe200078ec0ff */
[----:B------:R-:W-:Y:S01]  /*4600*/  IMAD.MOV.U32 R11, RZ, RZ, 0x1 ;  /* 0x00000001ff0b7424 */ /* 0x000fe200078e00ff */
[----:B------:R-:W-:Y:S01]  /*4610*/  CS2R R8, SRZ ;  /* 0x0000000000087805 */ /* 0x000fe2000001ff00 */
[----:B------:R-:W1:Y:S01]  /*4620*/  LDCU UR8, c[0x0][0x38c] ;  /* 0x00007180ff0877ac */ /* 0x000e620008000800 */
[----:B------:R-:W-:Y:S01]  /*4630*/  R2UR UR15, R2 ;  /* 0x00000000020f72ca */ /* 0x000fe200000e0000 */
[----:B------:R-:W-:Y:S01]  /*4640*/  IMAD.MOV.U32 R10, RZ, RZ, RZ ;  /* 0x000000ffff0a7224 */ /* 0x000fe200078e00ff */
[----:B------:R-:W-:Y:S01]  /*4650*/  UMOV UR18, URZ ;  /* 0x000000ff00127c82 */ /* 0x000fe20008000000 */
[----:B------:R-:W-:Y:S01]  /*4660*/  UMOV UR10, URZ ;  /* 0x000000ff000a7c82 */ /* 0x000fe20008000000 */
[----:B---3--:R-:W-:Y:S01]  /*4670*/  ULEA UR13, UR4, UR13, 0x18 ;  /* 0x0000000d040d7291 */ /* 0x008fe2000f8ec0ff */
[----:B------:R-:W-:Y:S01]  /*4680*/  UMOV UR20, 0x0 ;  /* 0x0000000000147882 */ /* 0x000fe20000000000 */
[----:B------:R-:W-:-:S02]  /*4690*/  UMOV UR21, 0x42004a0 ;  /* 0x042004a000157882 */ /* 0x000fc40000000000 */
[----:B------:R-:W-:Y:S02]  /*46a0*/  UIADD3 UR6, UPT, UPT, UR13, 0x4600, URZ ;  /* 0x000046000d067890 */ /* 0x000fe4000fffe0ff */
[----:B------:R-:W-:Y:S02]  /*46b0*/  UIADD3 UR7, UPT, UPT, UR13, 0x15600, URZ ;  /* 0x000156000d077890 */ /* 0x000fe4000fffe0ff */
[----:B----4-:R-:W-:Y:S01]  /*46c0*/  UIADD3 UR5, UPT, UPT, UR5, 0x1f, URZ ;  /* 0x0000001f05057890 */ /* 0x010fe2000fffe0ff */
[----:B--2---:R-:W2:Y:S01]  /*46d0*/  LDS R0, [UR13+0x300] ;  /* 0x0003000dff007984 */ /* 0x004ea20008000800 */
[----:B------:R-:W-:Y:S02]  /*46e0*/  USHF.R.U32.HI UR6, URZ, 0x4, UR6 ;  /* 0x00000004ff067899 */ /* 0x000fe40008011606 */
[----:B------:R-:W-:Y:S02]  /*46f0*/  USHF.R.S32.HI UR4, URZ, 0x1f, UR5 ;  /* 0x0000001fff047899 */ /* 0x000fe40008011405 */
[----:B------:R-:W-:-:S02]  /*4700*/  ULOP3.LUT UR6, UR6, 0x3fff, URZ, 0xc0, !UPT ;  /* 0x00003fff06067892 */ /* 0x000fc4000f8ec0ff */
[----:B------:R-:W-:Y:S02]  /*4710*/  ULEA.HI UR4, UR4, UR5, URZ, 0x5 ;  /* 0x0000000504047291 */ /* 0x000fe4000f8f28ff */
[----:B------:R-:W-:Y:S02]  /*4720*/  USHF.R.U32.HI UR5, URZ, 0x4, UR7 ;  /* 0x00000004ff057899 */ /* 0x000fe40008011607 */
[----:B------:R-:W-:Y:S02]  /*4730*/  USHF.R.S32.HI UR22, URZ, 0x5, UR4 ;  /* 0x00000005ff167899 */ /* 0x000fe40008011404 */
[----:B------:R-:W-:Y:S02]  /*4740*/  ULOP3.LUT UR5, UR5, 0x3fff, URZ, 0xc0, !UPT ;  /* 0x00003fff05057892 */ /* 0x000fe4000f8ec0ff */
[----:B------:R-:W-:Y:S02]  /*4750*/  UISETP.LT.AND UP0, UPT, UR22, 0x1, UPT ;  /* 0x000000011600788c */ /* 0x000fe4000bf01270 */
[----:B------:R-:W-:-:S02]  /*4760*/  ULOP3.LUT UR16, UR6, 0x10000, URZ, 0xfc, !UPT ;  /* 0x0001000006107892 */ /* 0x000fc4000f8efcff */
[----:B------:R-:W-:Y:S02]  /*4770*/  USEL UR23, UR22, 0x1, !UP0 ;  /* 0x0000000116177887 */ /* 0x000fe4000c000000 */
[----:B------:R-:W-:Y:S02]  /*4780*/  ULOP3.LUT UR17, UR5, 0x10000, URZ, 0xfc, !UPT ;  /* 0x0001000005117892 */ /* 0x000fe4000f8efcff */
[----:B------:R-:W-:Y:S02]  /*4790*/  UIADD3 UR23, UPT, UPT, -UR23, URZ, URZ ;  /* 0x000000ff17177290 */ /* 0x000fe4000fffe1ff */
[----:B-1----:R-:W-:Y:S01]  /*47a0*/  UISETP.GE.AND UP4, UPT, UR8, 0x1, UPT ;  /* 0x000000010800788c */ /* 0x002fe2000bf86270 */
[----:B--2---:R-:W-:-:S15]  /*47b0*/  R2UR UR24, R0 ;  /* 0x00000000001872ca */ /* 0x004fde00000e0000 */
.L_x_97:
[----:B------:R-:W-:Y:S02]  /*47c0*/  LEA R0, R10, UR13, 0x3 ;  /* 0x0000000d0a007c11 */ /* 0x000fe4000f8e18ff */
[----:B------:R-:W-:Y:S02]  /*47d0*/  SHF.L.U32 R2, R9, 0x1f, RZ ;  /* 0x0000001f09027819 */ /* 0x000fe400000006ff */
[----:B------:R-:W-:Y:S01]  /*47e0*/  PLOP3.LUT P0, PT, PT, PT, UP4, 0x80, 0x8 ;  /* 0x000000000008781c */ /* 0x000fe20003f0f048 */
[----:B------:R-:W-:Y:S01]  /*47f0*/  VIADD R3, R0, 0x260 ;  /* 0x0000026000037836 */ /* 0x000fe20000000000 */
[----:B-1----:R-:W1:Y:S02]  /*4800*/  SYNCS.PHASECHK.TRANS64.TRYWAIT P1, [R0+URZ+0x250], R2 ;  /* 0x00025002000075a7 */ /* 0x002e6400080211ff */
[----:B-1-3--:R-:W-:Y:S09]  /*4810*/  @!P1 BRA `(.L_x_91) ;  /* 0x0000005400009947 */ /* 0x00aff20003800000 */
.L_x_218:
[----:B------:R-:W-:Y:S01]  /*4820*/  LEA R4, R10, UR13, 0x4 ;  /* 0x0000000d0a047c11 */ /* 0x000fe2000f8e20ff */
[----:B------:R-:W-:Y:S01]  /*4830*/  @UP4 ULEA UR4, UR10, UR13, 0x3 ;  /* 0x0000000d0a044291 */ /* 0x000fe2000f8e18ff */
[----:B------:R-:W-:Y:S01]  /*4840*/  PLOP3.LUT P2, PT, PT, PT, PT, 0x80, 0x8 ;  /* 0x000000000008781c */ /* 0x000fe20003f4f070 */
[----:B------:R-:W-:Y:S01]  /*4850*/  ULEA UR19, UR18, UR13, 0x3 ;  /* 0x0000000d12137291 */ /* 0x000fe2000f8e18ff */
[----:B------:R-:W-:Y:S02]  /*4860*/  PRMT R3, RZ, 0x654, R3 ;  /* 0x00000654ff037816 */ /* 0x000fe40000000003 */
[----:B------:R-:W2:Y:S01]  /*4870*/  LDS.128 R4, [R4+0x2e0] ;  /* 0x0002e00004047984 */ /* 0x000ea20000000c00 */
[----:B-1----:R-:W-:Y:S02]  /*4880*/  @P0 SHF.L.U32 R2, R8, 0x1f, RZ ;  /* 0x0000001f08020819 */ /* 0x002fe400000006ff */
[----:B------:R-:W-:Y:S01]  /*4890*/  SHF.L.U32 R0, R11, 0x1f, RZ ;  /* 0x0000001f0b007819 */ /* 0x000fe200000006ff */
[----:B------:R-:W-:Y:S01]  /*48a0*/  @!PT LDS RZ, [RZ] ;  /* 0x00000000fffff984 */ /* 0x000fe20000000800 */
[----:B------:R-:W-:Y:S01]  /*48b0*/  @!PT LDS RZ, [RZ] ;  /* 0x00000000fffff984 */ /* 0x000fe20000000800 */
[----:B------:R-:W-:Y:S01]  /*48c0*/  @!PT LDS RZ, [RZ] ;  /* 0x00000000fffff984 */ /* 0x000fe20000000800 */
[----:B------:R-:W-:Y:S01]  /*48d0*/  @!PT LDS RZ, [RZ] ;  /* 0x00000000fffff984 */ /* 0x000fe20000000800 */
[----:B------:R1:W-:Y:S06]  /*48e0*/  MEMBAR.ALL.CTA ;  /* 0x0000000000007992 */ /* 0x0003ec0000008000 */
[----:B-1----:R-:W1:Y:S02]  /*48f0*/  FENCE.VIEW.ASYNC.S ;  /* 0x00000000000073c6 */ /* 0x002e640000000000 */
[----:B-1----:R1:W-:Y:S01]  /*4900*/  SYNCS.ARRIVE.TRANS64.RED.A1T0 RZ, [R3+URZ], RZ ;  /* 0x000000ff03ff79a7 */ /* 0x0023e200081004ff */
[----:B------:R1:W3:Y:S01]  /*4910*/  @P0 SYNCS.PHASECHK.TRANS64.TRYWAIT P2, [UR4], R2 ;  /* 0x00000002ff0005a7 */ /* 0x0002e20008041104 */
[----:B--2---:R-:W-:Y:S01]  /*4920*/  LOP3.LUT P1, RZ, R6, 0x1, RZ, 0xc0, !PT ;  /* 0x0000000106ff7812 */ /* 0x004fe2000782c0ff */
[----:B------:R-:W2:Y:S02]  /*4930*/  SYNCS.PHASECHK.TRANS64.TRYWAIT P0, [UR19+0x290], R0 ;  /* 0x00029000ff0075a7 */ /* 0x000ea40008001113 */
[----:B-123--:R-:W-:Y:S10]  /*4940*/  @!P0 BRA `(.L_x_92) ;  /* 0x0000005000c88947 */ /* 0x00eff40003800000 */
.L_x_220:
[----:B------:R-:W-:Y:S01]  /*4950*/  IADD3 R10, PT, PT, R10, 0x1, RZ ;  /* 0x000000010a0a7810 */ /* 0x000fe20007ffe0ff */
[----:B------:R-:W-:Y:S06]  /*4960*/  BRA.U !UP4, `(.L_x_93) ;  /* 0x000000010ca07547 */ /* 0x000fec000b800000 */
[----:B------:R-:W-:Y:S02]  /*4970*/  ULEA.HI UR4, UR18, UR18, URZ, 0x1 ;  /* 0x0000001212047291 */ /* 0x000fe4000f8f08ff */
[----:B------:R-:W-:Y:S02]  /*4980*/  UPLOP3.LUT UP2, UPT, UPT, UPT, UPT, 0x40, 0x4 ;  /* 0x000000000004789c */ /* 0x000fe40003f4e870 */
[----:B------:R-:W-:Y:S02]  /*4990*/  USHF.L.U32 UR5, UR4, 0x6, URZ ;  /* 0x0000000604057899 */ /* 0x000fe400080006ff */
[----:B------:R-:W-:Y:S02]  /*49a0*/  ULOP3.LUT UR14, UR4, 0xffe, URZ, 0xc0, !UPT ;  /* 0x00000ffe040e7892 */ /* 0x000fe4000f8ec0ff */
[----:B------:R-:W-:Y:S02]  /*49b0*/  ULOP3.LUT UR4, UR5, 0xffffff80, URZ, 0xc0, !UPT ;  /* 0xffffff8005047892 */ /* 0x000fe4000f8ec0ff */
[----:B------:R-:W-:-:S02]  /*49c0*/  UIADD3 UR14, UPT, UPT, -UR14, UR18, URZ ;  /* 0x000000120e0e7290 */ /* 0x000fc4000fffe1ff */
[----:B------:R-:W-:Y:S01]  /*49d0*/  UIADD3 UR4, UPT, UPT, UR24, UR4, URZ ;  /* 0x0000000418047290 */ /* 0x000fe2000fffe0ff */
[----:B------:R-:W-:Y:S01]  /*49e0*/  UMOV UR12, UR23 ;  /* 0x00000017000c7c82 */ /* 0x000fe20008000000 */
[----:B------:R-:W-:Y:S02]  /*49f0*/  UMOV UR11, UR22 ;  /* 0x00000016000b7c82 */ /* 0x000fe40008000000 */
[----:B------:R-:W-:Y:S01]  /*4a00*/  ULEA UR14, UR14, UR4, 0x14 ;  /* 0x000000040e0e7291 */ /* 0x000fe2000f8ea0ff */
[----:B------:R-:W-:-:S11]  /*4a10*/  UMOV UR5, UR10 ;  /* 0x0000000a00057c82 */ /* 0x000fd60008000000 */
.L_x_96:
[----:B------:R-:W-:Y:S02]  /*4a20*/  UIADD3 UR12, UPT, UPT, UR12, 0x1, URZ ;  /* 0x000000010c0c7890 */ /* 0x000fe4000fffe0ff */
[----:B--2---:R-:W-:Y:S02]  /*4a30*/  ULEA UR6, UR5, UR13, 0x3 ;  /* 0x0000000d05067291 */ /* 0x004fe4000f8e18ff */
[----:B------:R-:W-:Y:S01]  /*4a40*/  UISETP.NE.AND UP3, UPT, UR12, URZ, UPT ;  /* 0x000000ff0c00728c */ /* 0x000fe2000bf65270 */
[----:B---3--:R-:W-:Y:S10]  /*4a50*/  @P2 BRA `(.L_x_94) ;  /* 0x00000000000c2947 */ /* 0x008ff40003800000 */
[----:B-1----:R-:W-:Y:S04]  /*4a60*/  SHF.L.U32 R2, R8, 0x1f, RZ ;  /* 0x0000001f08027819 */ /* 0x002fe800000006ff */
[----:B------:R-:W1:Y:S02]  /*4a70*/  SYNCS.PHASECHK.TRANS64.TRYWAIT P0, [UR6], R2 ;  /* 0x00000002ff0075a7 */ /* 0x000e640008001106 */
[----:B-1----:R-:W-:Y:S05]  /*4a80*/  @!P0 BRA `(.L_x_95) ;  /* 0x0000005000908947 */ /* 0x002fea0003800000 */
.L_x_94:
[----:B------:R-:W-:Y:S01]  /*4a90*/  UISETP.NE.AND UP0, UPT, UR11, 0x1, UPT ;  /* 0x000000010b00788c */ /* 0x000fe2000bf05270 */
[----:B------:R-:W-:Y:S01]  /*4aa0*/  PLOP3.LUT P2, PT, PT, PT, PT, 0x80, 0x8 ;  /* 0x000000000008781c */ /* 0x000fe20003f4f070 */
[----:B------:R-:W-:Y:S02]  /*4ab0*/  UIADD3 UR4, UPT, UPT, UR5, 0x1, URZ ;  /* 0x0000000105047890 */ /* 0x000fe4000fffe0ff */
[----:B------:R-:W-:Y:S02]  /*4ac0*/  ULEA UR8, UR5, UR17, 0x8 ;  /* 0x0000001105087291 */ /* 0x000fe4000f8e40ff */
[----:B------:R-:W-:Y:S01]  /*4ad0*/  UISETP.NE.AND UP1, UPT, UR4, 0x22, UPT ;  /* 0x000000220400788c */ /* 0x000fe2000bf25270 */
[----:B------:R-:W-:Y:S01]  /*4ae0*/  PLOP3.LUT P0, PT, PT, PT, UP0, 0x80, 0x8 ;  /* 0x000000000008781c */ /* 0x000fe20003f0f008 */
[----:B------:R-:W-:Y:S02]  /*4af0*/  UIADD3 UR11, UPT, UPT, UR11, -0x1, URZ ;  /* 0xffffffff0b0b7890 */ /* 0x000fe4000fffe0ff */
[----:B------:R-:W-:Y:S02]  /*4b00*/  USEL UR7, URZ, 0x1, UP1 ;  /* 0x00000001ff077887 */ /* 0x000fe40008800000 */
[----:B------:R-:W-:Y:S01]  /*4b10*/  USEL UR10, UR4, URZ, UP1 ;  /* 0x000000ff040a7287 */ /* 0x000fe20008800000 */
[----:B------:R-:W-:Y:S03]  /*4b20*/  UMOV UR9, 0xc0004010 ;  /* 0xc000401000097882 */ /* 0x000fe60000000000 */
[----:B------:R-:W-:Y:S01]  /*4b30*/  @UP0 ULEA UR4, UR10, UR13, 0x3 ;  /* 0x0000000d0a040291 */ /* 0x000fe2000f8e18ff */
[----:B------:R-:W-:Y:S01]  /*4b40*/  LOP3.LUT R8, R8, UR7, RZ, 0x3c, !PT ;  /* 0x0000000708087c12 */ /* 0x000fe2000f8e3cff */
[----:B------:R-:W-:Y:S03]  /*4b50*/  UMOV UR7, 0xc0004010 ;  /* 0xc000401000077882 */ /* 0x000fe60000000000 */
[----:B-1----:R-:W-:Y:S04]  /*4b60*/  @P0 SHF.L.U32 R0, R8, 0x1f, RZ ;  /* 0x0000001f08000819 */ /* 0x002fe800000006ff */
[----:B------:R2:W3:Y:S01]  /*4b70*/  @P0 SYNCS.PHASECHK.TRANS64.TRYWAIT P2, [UR4], R0 ;  /* 0x00000000ff0005a7 */ /* 0x0004e20008041104 */
[----:B------:R-:W-:Y:S02]  /*4b80*/  UIADD3 UR4, UPT, UPT, UR6, 0x110, URZ ;  /* 0x0000011006047890 */ /* 0x000fe4000fffe0ff */
[----:B------:R-:W-:Y:S03]  /*4b90*/  ULEA UR6, UR5, UR16, 0x7 ;  /* 0x0000001005067291 */ /* 0x000fe6000f8e38ff */
[----:B------:R-:W-:Y:S06]  /*4ba0*/  UMOV UR5, UR10 ;  /* 0x0000000a00057c82 */ /* 0x000fec0008000000 */
[----:B------:R2:W-:Y:S01]  /*4bb0*/  UTCIMMA gdesc[UR6], gdesc[UR8], tmem[UR14], tmem[UR20], idesc[UR21], UP2 ;  /* 0x00ff1408060075ea */ /* 0x0005e2000900010e */
[----:B------:R-:W-:Y:S01]  /*4bc0*/  UPLOP3.LUT UP2, UPT, UPT, UPT, UPT, 0x80, 0x8 ;  /* 0x000000000008789c */ /* 0x000fe20003f4f070 */
[----:B------:R2:W-:Y:S01]  /*4bd0*/  UTCBAR.MULTICAST [UR4], URZ, UR15 ;  /* 0x000000ff040073e9 */ /* 0x0005e2000800080f */
[----:B------:R-:W-:Y:S09]  /*4be0*/  BRA.U UP3, `(.L_x_96) ;  /* 0xfffffffd038c7547 */ /* 0x000ff2000b83ffff */
.L_x_93:
[----:B--2---:R-:W-:Y:S01]  /*4bf0*/  UIADD3 UR4, UPT, UPT, UR18, 0x1, URZ ;  /* 0x0000000112047890 */ /* 0x004fe2000fffe0ff */
[C---:B------:R-:W-:Y:S01]  /*4c00*/  ISETP.NE.AND P0, PT, R10.reuse, 0x2, PT ;  /* 0x000000020a00780c */ /* 0x040fe20003f05270 */
[----:B------:R-:W-:Y:S02]  /*4c10*/  UIADD3 UR5, UPT, UPT, UR19, 0x270, URZ ;  /* 0x0000027013057890 */ /* 0x000fe4000fffe0ff */
[----:B------:R-:W-:Y:S01]  /*4c20*/  UISETP.NE.AND UP0, UPT, UR4, 0x4, UPT ;  /* 0x000000040400788c */ /* 0x000fe2000bf05270 */
[----:B-1----:R-:W-:Y:S02]  /*4c30*/  SEL R0, RZ, 0x1, P0 ;  /* 0x00000001ff007807 */ /* 0x002fe40000000000 */
[----:B------:R-:W-:Y:S01]  /*4c40*/  SEL R10, R10, RZ, P0 ;  /* 0x000000ff0a0a7207 */ /* 0x000fe20000000000 */
[----:B------:R-:W-:Y:S01]  /*4c50*/  USEL UR6, URZ, 0x1, UP0 ;  /* 0x00000001ff067887 */ /* 0x000fe20008000000 */
[----:B------:R-:W-:Y:S01]  /*4c60*/  LOP3.LUT R9, R9, R0, RZ, 0x3c, !PT ;  /* 0x0000000009097212 */ /* 0x000fe200078e3cff */
[----:B------:R-:W-:Y:S01]  /*4c70*/  USEL UR18, UR4, URZ, UP0 ;  /* 0x000000ff04127287 */ /* 0x000fe20008000000 */
[----:B------:R1:W-:Y:S03]  /*4c80*/  UTCBAR [UR5], URZ ;  /* 0x000000ff050073e9 */ /* 0x0003e600080000ff */
[----:B------:R-:W-:Y:S01]  /*4c90*/  LOP3.LUT R11, R11, UR6, RZ, 0x3c, !PT ;  /* 0x000000060b0b7c12 */ /* 0x000fe2000f8e3cff */
[----:B------:R-:W-:Y:S07]  /*4ca0*/  @P1 BRA `(.L_x_97) ;  /* 0xfffffff800c41947 */ /* 0x000fee000383ffff */
[----:B------:R-:W2:Y:S01]  /*4cb0*/  S2UR UR8, SR_CgaCtaId ;  /* 0x00000000000879c3 */ /* 0x000ea20000008800 */
[----:B------:R-:W-:Y:S01]  /*4cc0*/  ELECT P0, URZ, PT ;  /* 0x0000000000ff782f */ /* 0x000fe20003800000 */
[----:B------:R-:W-:Y:S01]  /*4cd0*/  IMAD.MOV.U32 R0, RZ, RZ, 0x1 ;  /* 0x00000001ff007424 */ /* 0x000fe200078e00ff */
[----:B------:R-:W-:Y:S01]  /*4ce0*/  UIADD3 UR13, UPT, UPT, UR13, 0x290, URZ ;  /* 0x000002900d0d7890 */ /* 0x000fe2000fffe0ff */
[----:B------:R-:W-:Y:S01]  /*4cf0*/  SHF.L.U32 R2, R11, 0x1f, RZ ;  /* 0x0000001f0b027819 */ /* 0x000fe200000006ff */
[----:B------:R-:W-:-:S03]  /*4d00*/  UMOV UR4, 0x40 ;  /* 0x0000004000047882 */ /* 0x000fc60000000000 */
[----:B------:R-:W-:Y:S01]  /*4d10*/  UVIRTCOUNT.DEALLOC.SMPOOL 0x80 ;  /* 0x000000800000784c */ /* 0x000fe20000000000 */
[----:B--2---:R-:W-:Y:S02]  /*4d20*/  ULEA UR8, UR8, UR4, 0x18 ;  /* 0x0000000408087291 */ /* 0x004fe4000f8ec0ff */
[----:B------:R-:W-:-:S07]  /*4d30*/  ULEA UR4, UR18, UR13, 0x3 ;  /* 0x0000000d12047291 */ /* 0x000fce000f8e18ff */
[----:B------:R2:W-:Y:S02]  /*4d40*/  @P0 STS.U8 [UR8+0x1c], R0 ;  /* 0x00001c00ff000988 */ /* 0x0005e40008000008 */
[----:B------:R-:W4:Y:S02]  /*4d50*/  SYNCS.PHASECHK.TRANS64.TRYWAIT P0, [UR4], R2 ;  /* 0x00000002ff0075a7 */ /* 0x000f240008001104 */
[----:B--2-4-:R-:W-:Y:S05]  /*4d60*/  @!P0 BRA `(.L_x_98) ;  /* 0x0000004c00f08947 */ /* 0x014fea0003800000 */
.L_x_223:
[----:B------:R-:W-:-:S04]  /*4d70*/  UIADD3 UR4, UPT, UPT, UR18, 0x1, URZ ;  /* 0x0000000112047890 */ /* 0x000fc8000fffe0ff */
[----:B------:R-:W-:-:S04]  /*4d80*/  UISETP.NE.AND UP0, UPT, UR4, 0x4, UPT ;  /* 0x000000040400788c */ /* 0x000fc8000bf05270 */
[----:B------:R-:W-:Y:S02]  /*4d90*/  USEL UR6, URZ, 0x1, UP0 ;  /* 0x00000001ff067887 */ /* 0x000fe40008000000 */
[----:B------:R-:W-:-:S04]  /*4da0*/  USEL UR4, UR4, URZ, UP0 ;  /* 0x000000ff04047287 */ /* 0x000fc80008000000 */
[----:B-1----:R-:W-:Y:S01]  /*4db0*/  ULEA UR5, UR4, UR13, 0x3 ;  /* 0x0000000d04057291 */ /* 0x002fe2000f8e18ff */
[----:B--2---:R-:W-:-:S04]  /*4dc0*/  LOP3.LUT R2, R11, UR6, RZ, 0x3c, !PT ;  /* 0x000000060b027c12 */ /* 0x004fc8000f8e3cff */
[----:B------:R-:W-:-:S04]  /*4dd0*/  SHF.L.U32 R3, R2, 0x1f, RZ ;  /* 0x0000001f02037819 */ /* 0x000fc800000006ff */
[----:B------:R-:W1:Y:S02]  /*4de0*/  SYNCS.PHASECHK.TRANS64.TRYWAIT P0, [UR5], R3 ;  /* 0x00000003ff0075a7 */ /* 0x000e640008001105 */
[----:B-1----:R-:W-:Y:S05]  /*4df0*/  @!P0 BRA `(.L_x_99) ;  /* 0x0000004c00e48947 */ /* 0x002fea0003800000 */
.L_x_225:
        /* <DEDUP_REMOVED lines=9> */
.L_x_227:
[----:B------:R-:W-:-:S04]  /*4e90*/  UIADD3 UR4, UPT, UPT, UR4, 0x1, URZ ;  /* 0x0000000104047890 */ /* 0x000fc8000fffe0ff */
[----:B------:R-:W-:-:S04]  /*4ea0*/  UISETP.NE.AND UP0, UPT, UR4, 0x4, UPT ;  /* 0x000000040400788c */ /* 0x000fc8000bf05270 */
[----:B------:R-:W-:Y:S02]  /*4eb0*/  USEL UR5, URZ, 0x1, UP0 ;  /* 0x00000001ff057887 */ /* 0x000fe40008000000 */
[----:B------:R-:W-:-:S04]  /*4ec0*/  USEL UR4, UR4, URZ, UP0 ;  /* 0x000000ff04047287 */ /* 0x000fc80008000000 */
[----:B------:R-:W-:Y:S01]  /*4ed0*/  ULEA UR4, UR4, UR13, 0x3 ;  /* 0x0000000d04047291 */ /* 0x000fe2000f8e18ff */
[----:B------:R-:W-:-:S04]  /*4ee0*/  LOP3.LUT R2, R2, UR5, RZ, 0x3c, !PT ;  /* 0x0000000502027c12 */ /* 0x000fc8000f8e3cff */
[----:B------:R-:W-:-:S04]  /*4ef0*/  SHF.L.U32 R2, R2, 0x1f, RZ ;  /* 0x0000001f02027819 */ /* 0x000fc800000006ff */
[----:B------:R-:W2:Y:S02]  /*4f00*/  SYNCS.PHASECHK.TRANS64.TRYWAIT P0, [UR4], R2 ;  /* 0x00000002ff0075a7 */ /* 0x000ea40008001104 */
[----:B--2---:R-:W-:Y:S05]  /*4f10*/  @!P0 BRA `(.L_x_101) ;  /* 0x0000004c00cc8947 */ /* 0x004fea0003800000 */
.L_x_229:
[----:B------:R-:W-:Y:S01]  /*4f20*/  NOP ;  /* 0x0000000000007918 */ /* 0x000fe20000000000 */
[----:B-1----:R-:W1:Y:S01]  /*4f30*/  LDS R0, [UR8+0x14] ;  /* 0x00001408ff007984 */ /* 0x002e620008000800 */
[----:B------:R-:W-:Y:S01]  /*4f40*/  ULOP3.LUT UR4, UR24, 0xffff, URZ, 0xc0, !UPT ;  /* 0x0000ffff18047892 */ /* 0x000fe2000f8ec0ff */
[----:B------:R-:W-:Y:S01]  /*4f50*/  UMOV UR5, 0xffff ;  /* 0x0000ffff00057882 */ /* 0x000fe20000000000 */
[----:B------:R-:W-:Y:S02]  /*4f60*/  UMOV UR6, 0x1 ;  /* 0x0000000100067882 */ /* 0x000fe40000000000 */
[----:B------:R-:W-:-:S04]  /*4f70*/  USHF.R.U32.HI UR4, URZ, 0x5, UR4 ;  /* 0x00000005ff047899 */ /* 0x000fc80008011604 */
[----:B------:R-:W-:Y:S02]  /*4f80*/  USHF.L.U32 UR5, UR5, UR4, URZ ;  /* 0x0000000405057299 */ /* 0x000fe400080006ff */
[----:B------:R-:W-:-:S04]  /*4f90*/  USHF.L.U32 UR4, UR6, UR4, URZ ;  /* 0x0000000406047299 */ /* 0x000fc800080006ff */
[----:B-1----:R-:W-:-:S04]  /*4fa0*/  LOP3.LUT R0, R0, UR5, RZ, 0xc0, !PT ;  /* 0x0000000500007c12 */ /* 0x002fc8000f8ec0ff */
[----:B------:R-:W-:-:S13]  /*4fb0*/  ISETP.NE.AND P0, PT, R0, UR5, PT ;  /* 0x0000000500007c0c */ /* 0x000fda000bf05270 */
[----:B------:R-:W-:Y:S05]  /*4fc0*/  @P0 BRA `(.L_x_102) ;  /* 0x0000000000580947 */ /* 0x000fea0003800000 */
[----:B------:R-:W1:Y:S02]  /*4fd0*/  LDS R0, [UR8+0x18] ;  /* 0x00001808ff007984 */ /* 0x000e640008000800 */
[----:B-1----:R-:W-:-:S04]  /*4fe0*/  LOP3.LUT R0, R0, UR4, RZ, 0xc0, !PT ;  /* 0x0000000400007c12 */ /* 0x002fc8000f8ec0ff */
[----:B------:R-:W-:-:S13]  /*4ff0*/  ISETP.NE.AND P0, PT, R0, UR4, PT ;  /* 0x0000000400007c0c */ /* 0x000fda000bf05270 */
[----:B------:R-:W-:Y:S05]  /*5000*/  @P0 BRA `(.L_x_103) ;  /* 0x00000000003c0947 */ /* 0x000fea0003800000 */
[----:B------:R-:W1:Y:S01]  /*5010*/  S2R R2, SR_LANEID ;  /* 0x0000000000027919 */ /* 0x000e620000000000 */
[----:B------:R-:W-:-:S06]  /*5020*/  ULOP3.LUT UR5, URZ, UR5, URZ, 0x33, !UPT ;  /* 0x00000005ff057292 */ /* 0x000fcc000f8e33ff */
[----:B------:R-:W-:-:S04]  /*5030*/  IMAD.U32 R0, RZ, RZ, UR5 ;  /* 0x00000005ff007e24 */ /* 0x000fc8000f8e00ff */
[----:B------:R2:W4:Y:S02]  /*5040*/  REDUX UR7, R0 ;  /* 0x00000000000773c4 */ /* 0x0005240000000000 */
[----:B------:R1:W-:Y:S01]  /*5050*/  UTCATOMSWS.AND URZ, UR5 ;  /* 0x0000000500ff79e3 */ /* 0x0003e20008000000 */
[----:B--2---:R-:W-:Y:S01]  /*5060*/  LOP3.LUT R0, RZ, UR4, RZ, 0x33, !PT ;  /* 0x00000004ff007c12 */ /* 0x004fe2000f8e33ff */
[----:B------:R-:W-:Y:S02]  /*5070*/  VOTEU.ANY UR4, UPT, PT ;  /* 0x0000000000047886 */ /* 0x000fe400038e0100 */
[----:B------:R-:W-:Y:S02]  /*5080*/  UFLO.U32 UR4, UR4 ;  /* 0x00000004000472bd */ /* 0x000fe400080e0000 */
[----:B------:R-:W2:Y:S04]  /*5090*/  REDUX UR6, R0 ;  /* 0x00000000000673c4 */ /* 0x000ea80000000000 */
[----:B-1----:R-:W-:-:S02]  /*50a0*/  ISETP.EQ.U32.AND P0, PT, R2, UR4, PT ;  /* 0x0000000402007c0c */ /* 0x002fc4000bf02070 */
[----:B----4-:R-:W-:-:S11]  /*50b0*/  MOV R2, UR7 ;  /* 0x0000000700027c02 */ /* 0x010fd60008000f00 */
[----:B------:R1:W-:Y:S01]  /*50c0*/  @P0 ATOMS.AND RZ, [UR8+0x14], R2 ;  /* 0x00001402ffff098c */ /* 0x0003e2000a800008 */
[----:B--2---:R-:W-:-:S05]  /*50d0*/  IMAD.U32 R0, RZ, RZ, UR6 ;  /* 0x00000006ff007e24 */ /* 0x004fca000f8e00ff */
[----:B------:R1:W-:Y:S01]  /*50e0*/  @P0 ATOMS.AND RZ, [UR8+0x18], R0 ;  /* 0x00001800ffff098c */ /* 0x0003e2000a800008 */
[----:B------:R-:W-:Y:S05]  /*50f0*/  BRA `(.L_x_104) ;  /* 0x0000000000147947 */ /* 0x000fea0003800000 */
.L_x_103:
[----:B------:R-:W-:Y:S02]  /*5100*/  MOV R2, 0x5120 ;  /* 0x0000512000027802 */ /* 0x000fe40000000f00 */
[----:B---3-5:R-:W-:Y:S05]  /*5110*/  CALL.REL.NOINC `($__internal_0_$__cuda_sm10x_tcgen05_guardrail_trap_col_being_dealloced_not_returned_by_alloc) ;  /* 0x0000005000287944 */ /* 0x028fea0003c00000 */
[----:B------:R-:W-:Y:S05]  /*5120*/  BRA `(.L_x_104) ;  /* 0x0000000000087947 */ /* 0x000fea0003800000 */
.L_x_102:
[----:B------:R-:W-:Y:S02]  /*5130*/  MOV R2, 0x5150 ;  /* 0x0000515000027802 */ /* 0x000fe40000000f00 */
[----:B---3-5:R-:W-:Y:S05]  /*5140*/  CALL.REL.NOINC `($__internal_2_$__cuda_sm10x_tcgen05_guardrail_trap_unallocated_columns_being_dealloced) ;  /* 0x0000005000347944 */ /* 0x028fea0003c00000 */
.L_x_104:
[----:B------:R-:W-:Y:S01]  /*5150*/  NOP ;  /* 0x0000000000007918 */ /* 0x000fe20000000000 */
[----:B------:R-:W-:Y:S05]  /*5160*/  EXIT ;  /* 0x000000000000794d */ /* 0x000fea0003800000 */
.L_x_86:
[----:B------:R-:W-:-:S09]  /*5170*/  UISETP.NE.OR UP0, UPT, UR18, 0x3, !UP3 ;  /* 0x000000031200788c */ /* 0x000fd2000df05670 */
[----:B------:R-:W-:Y:S05]  /*5180*/  BRA.U UP0, `(.L_x_105) ;  /* 0x0000000d00ac7547 */ /* 0x000fea000b800000 */
[----:B------:R-:W2:Y:S01]  /*5190*/  LDCU.64 UR4, c[0x0][0x888] ;  /* 0x00011100ff0477ac */ /* 0x000ea20008000a00 */
[----:B------:R-:W3:Y:S01]  /*51a0*/  LDC.64 R12, c[0x0][0x348] ;  /* 0x0000d200ff0c7b82 */ /* 0x000ee20000000a00 */
[----:B------:R-:W-:Y:S02]  /*51b0*/  HFMA2 R9, -RZ, RZ, 0, 0 ;  /* 0x00000000ff097431 */ /* 0x000fe400000001ff */
[----:B------:R-:W-:Y:S01]  /*51c0*/  IMAD.MOV.U32 R11, RZ, RZ, 0x1 ;  /* 0x00000001ff0b7424 */ /* 0x000fe200078e00ff */
[----:B------:R-:W4:Y:S01]  /*51d0*/  LDCU UR31, c[0x0][0x370] ;  /* 0x00006e00ff1f77ac */ /* 0x000f220008000800 */
[----:B------:R-:W-:Y:S01]  /*51e0*/  IMAD.MOV.U32 R10, RZ, RZ, RZ ;  /* 0x000000ffff0a7224 */ /* 0x000fe200078e00ff */
[----:B------:R-:W-:Y:S01]  /*51f0*/  MOV R3, 0x1000 ;  /* 0x0000100000037802 */ /* 0x000fe20000000f00 */
[----:B------:R-:W4:Y:S01]  /*5200*/  LDCU.128 UR32, c[0x0][0xb10] ;  /* 0x00016200ff2077ac */ /* 0x000f220008000c00 */
[----:B------:R-:W1:Y:S01]  /*5210*/  LDCU UR30, c[0x0][0x374] ;  /* 0x00006e80ff1e77ac */ /* 0x000e620008000800 */
[----:B------:R-:W1:Y:S01]  /*5220*/  LDCU.64 UR28, c[0x0][0x890] ;  /* 0x00011200ff1c77ac */ /* 0x000e620008000a00 */
[----:B------:R-:W1:Y:S01]  /*5230*/  LDCU UR15, c[0x0][0xb0c] ;  /* 0x00016180ff0f77ac */ /* 0x000e620008000800 */
[----:B--2---:R-:W-:Y:S01]  /*5240*/  UISETP.NE.U32.AND UP0, UPT, UR4, URZ, UPT ;  /* 0x000000ff0400728c */ /* 0x004fe2000bf05070 */
[----:B------:R-:W2:Y:S01]  /*5250*/  LDCU UR41, c[0x0][0xb20] ;  /* 0x00016400ff2977ac */ /* 0x000ea20008000800 */
[----:B------:R-:W2:Y:S01]  /*5260*/  LDCU UR4, c[0x0][0xb30] ;  /* 0x00016600ff0477ac */ /* 0x000ea20008000800 */
[----:B------:R-:W-:Y:S01]  /*5270*/  UMOV UR21, 0x400 ;  /* 0x0000040000157882 */ /* 0x000fe20000000000 */
[----:B----4-:R-:W-:-:S02]  /*5280*/  UIMAD.WIDE.U32 UR6, UR31, UR32, URZ ;  /* 0x000000201f0672a5 */ /* 0x010fc4000f8e00ff */
[----:B-1----:R-:W-:Y:S02]  /*5290*/  UIMAD.WIDE.U32 UR8, UR30, UR35, URZ ;  /* 0x000000231e0872a5 */ /* 0x002fe4000f8e00ff */
[----:B------:R-:W-:Y:S02]  /*52a0*/  ULEA UR21, UR45, UR21, 0x18 ;  /* 0x000000152d157291 */ /* 0x000fe4000f8ec0ff */
[----:B------:R-:W-:Y:S02]  /*52b0*/  UISETP.NE.U32.AND UP6, UPT, UR28, URZ, UPT ;  /* 0x000000ff1c00728c */ /* 0x000fe4000bfc5070 */
[----:B------:R-:W-:Y:S02]  /*52c0*/  UIADD3 UR38, UPT, UPT, UR21, 0x228, URZ ;  /* 0x0000022815267890 */ /* 0x000fe4000fffe0ff */
[----:B------:R-:W-:Y:S02]  /*52d0*/  UISETP.NE.AND.EX UP5, UPT, UR5, URZ, UPT, UP0 ;  /* 0x000000ff0500728c */ /* 0x000fe4000bfa5300 */
[----:B------:R-:W-:Y:S01]  /*52e0*/  UISETP.NE.AND UP0, UPT, UR42, 0x1, UPT ;  /* 0x000000012a00788c */ /* 0x000fe2000bf05270 */
[----:B------:R-:W-:Y:S01]  /*52f0*/  UMOV UR6, UR7 ;  /* 0x0000000700067c82 */ /* 0x000fe20008000000 */
[----:B------:R-:W-:Y:S01]  /*5300*/  UMOV UR39, UR9 ;  /* 0x0000000900277c82 */ /* 0x000fe20008000000 */
[----:B------:R-:W-:-:S02]  /*5310*/  USEL UR37, URZ, 0x1, UP4 ;  /* 0x00000001ff257887 */ /* 0x000fc4000a000000 */
[----:B------:R-:W-:Y:S02]  /*5320*/  UISETP.NE.AND UP0, UPT, UR15, 0x1, UPT ;  /* 0x000000010f00788c */ /* 0x000fe4000bf05270 */
[----:B------:R-:W-:Y:S02]  /*5330*/  UPLOP3.LUT UP4, UPT, UPT, UPT, UPT, 0x40, 0x4 ;  /* 0x000000000004789c */ /* 0x000fe40003f8e870 */
[----:B------:R-:W-:Y:S01]  /*5340*/  UISETP.GE.AND UP2, UPT, UR42, 0x1, UPT ;  /* 0x000000012a00788c */ /* 0x000fe2000bf46270 */
[----:B------:R-:W1:Y:S01]  /*5350*/  LDCU.64 UR22, c[0x0][0xb28] ;  /* 0x00016500ff1677ac */ /* 0x000e620008000a00 */
[----:B------:R-:W-:Y:S02]  /*5360*/  UISETP.NE.AND.EX UP6, UPT, UR29, URZ, UPT, UP6 ;  /* 0x000000ff1d00728c */ /* 0x000fe4000bfc5360 */
[----:B------:R-:W-:Y:S02]  /*5370*/  UIADD3 UR17, UPT, UPT, UR21, 0x220, URZ ;  /* 0x0000022015117890 */ /* 0x000fe4000fffe0ff */
[----:B------:R-:W-:-:S02]  /*5380*/  UPRMT UR38, UR45, 0x654, UR38 ;  /* 0x000006542d267896 */ /* 0x000fc40008000026 */
[----:B------:R-:W-:Y:S02]  /*5390*/  USHF.R.U32.HI UR40, URZ, UR33, UR6 ;  /* 0x00000021ff287299 */ /* 0x000fe40008011606 */
[----:B--2---:R-:W-:Y:S02]  /*53a0*/  USHF.R.U32.HI UR39, URZ, UR41, UR39 ;  /* 0x00000029ff277299 */ /* 0x004fe40008011627 */
[----:B------:R-:W-:Y:S02]  /*53b0*/  UISETP.NE.AND UP0, UPT, UR34, 0x1, UPT ;  /* 0x000000012200788c */ /* 0x000fe4000bf05270 */
[----:B---3--:R-:W-:-:S11]  /*53c0*/  UISETP.NE.AND UP3, UPT, UR4, 0x1, UPT ;  /* 0x000000010400788c */ /* 0x008fd6000bf65270 */
.L_x_114:
[C---:B------:R-:W-:Y:S02]  /*53d0*/  LEA R8, R10.reuse, UR21, 0x3 ;  /* 0x000000150a087c11 */ /* 0x040fe4000f8e18ff */
[----:B------:R-:W-:Y:S02]  /*53e0*/  SHF.L.U32 R0, R9, 0x1f, RZ ;  /* 0x0000001f09007819 */ /* 0x000fe400000006ff */
[----:B------:R-:W-:Y:S02]  /*53f0*/  LEA R4, R10, UR21, 0x4 ;  /* 0x000000150a047c11 */ /* 0x000fe4000f8e20ff */
[----:B--2---:R-:W2:Y:S02]  /*5400*/  SYNCS.PHASECHK.TRANS64.TRYWAIT P0, [R8+URZ+0x250], R0 ;  /* 0x00025000080075a7 */ /* 0x004ea400080011ff */
[----:B--2---:R-:W-:Y:S05]  /*5410*/  @!P0 BRA `(.L_x_106) ;  /* 0x0000004800a48947 */ /* 0x004fea0003800000 */
.L_x_230:
[----:B------:R-:W3:Y:S01]  /*5420*/  LDS.128 R4, [R4+0x2e0] ;  /* 0x0002e00004047984 */ /* 0x000ee20000000c00 */
[----:B------:R-:W-:Y:S01]  /*5430*/  UISETP.GE.AND UP0, UPT, UR42, 0x1, UPT ;  /* 0x000000012a00788c */ /* 0x000fe2000bf06270 */
[----:B------:R-:W-:Y:S01]  /*5440*/  @!PT LDS RZ, [RZ] ;  /* 0x00000000fffff984 */ /* 0x000fe20000000800 */
[----:B------:R-:W-:Y:S01]  /*5450*/  @!PT LDS RZ, [RZ] ;  /* 0x00000000fffff984 */ /* 0x000fe20000000800 */
[----:B------:R-:W-:Y:S01]  /*5460*/  @!PT LDS RZ, [RZ] ;  /* 0x00000000fffff984 */ /* 0x000fe20000000800 */
[----:B------:R-:W-:Y:S01]  /*5470*/  @!PT LDS RZ, [RZ] ;  /* 0x00000000fffff984 */ /* 0x000fe20000000800 */
[----:B------:R4:W-:Y:S06]  /*5480*/  MEMBAR.ALL.CTA ;  /* 0x0000000000007992 */ /* 0x0009ec0000008000 */
[----:B----4-:R-:W4:Y:S01]  /*5490*/  FENCE.VIEW.ASYNC.S ;  /* 0x00000000000073c6 */ /* 0x010f220000000000 */
[----:B---3--:R-:W-:Y:S11]  /*54a0*/  LOP3.LUT P0, RZ, R6, 0x1, RZ, 0xc0, !PT ;  /* 0x0000000106ff7812 */ /* 0x008ff6000780c0ff */
[----:B------:R-:W-:Y:S02]  /*54b0*/  @!UPT UIADD3 URZ, UPT, UPT, URZ, URZ, URZ ;  /* 0x000000fffffff290 */ /* 0x000fe4000fffe0ff */
[----:B----4-:R-:W-:Y:S01]  /*54c0*/  VOTEU.ANY UP2, P0 ;  /* 0x0000000000ff7886 */ /* 0x010fe20000040100 */
[----:B------:R-:W-:Y:S11]  /*54d0*/  PLOP3.LUT P0, PT, PT, PT, UP2, 0x80, 0x8 ;  /* 0x000000000008781c */ /* 0x000ff60003f0f028 */
[----:B------:R-:W-:Y:S02]  /*54e0*/  @!UPT UIADD3 URZ, UPT, UPT, URZ, URZ, URZ ;  /* 0x000000fffffff290 */ /* 0x000fe4000fffe0ff */
[----:B--2---:R-:W-:Y:S02]  /*54f0*/  @P0 SHF.R.U32.HI R0, RZ, 0x10, R5 ;  /* 0x00000010ff000819 */ /* 0x004fe40000011605 */
[----:B------:R-:W-:Y:S02]  /*5500*/  @P0 MOV R2, R4 ;  /* 0x0000000400020202 */ /* 0x000fe40000000f00 */
[----:B------:R-:W-:Y:S01]  /*5510*/  @P0 R2UR UR4, R0 ;  /* 0x00000000000402ca */ /* 0x000fe200000e0000 */
[----:B------:R-:W-:Y:S01]  /*5520*/  VIADD R0, R8, 0x260 ;  /* 0x0000026008007836 */ /* 0x000fe20000000000 */
[----:B------:R-:W-:Y:S02]  /*5530*/  @P0 LOP3.LUT R4, R5, 0xffff, RZ, 0xc0, !PT ;  /* 0x0000ffff05040812 */ /* 0x000fe400078ec0ff */
[----:B------:R-:W-:Y:S02]  /*5540*/  @P0 R2UR UR6, R2 ;  /* 0x00000000020602ca */ /* 0x000fe400000e0000 */
[----:B------:R-:W-:Y:S02]  /*5550*/  PRMT R0, RZ, 0x654, R0 ;  /* 0x00000654ff007816 */ /* 0x000fe40000000000 */
[----:B------:R-:W-:Y:S02]  /*5560*/  @P0 R2UR UR5, R4 ;  /* 0x00000000040502ca */ /* 0x000fe400000e0000 */
[----:B------:R2:W-:Y:S03]  /*5570*/  SYNCS.ARRIVE.TRANS64.RED.A1T0 RZ, [R0+URZ], RZ ;  /* 0x000000ff00ff79a7 */ /* 0x0005e600081004ff */
[----:B------:R-:W-:Y:S04]  /*5580*/  @UP2 UMOV UR27, UR4 ;  /* 0x00000004001b2c82 */ /* 0x000fe80008000000 */
[----:B------:R-:W-:Y:S04]  /*5590*/  @UP2 UMOV UR14, UR6 ;  /* 0x00000006000e2c82 */ /* 0x000fe80008000000 */
[----:B------:R-:W-:Y:S01]  /*55a0*/  @UP2 UMOV UR13, UR5 ;  /* 0x00000005000d2c82 */ /* 0x000fe20008000000 */
[----:B------:R-:W-:Y:S05]  /*55b0*/  BRA.U !UP0, `(.L_x_107) ;  /* 0x0000000108c07547 */ /* 0x000fea000b800000 */
[----:B------:R-:W-:Y:S02]  /*55c0*/  UIMAD.WIDE.U32 UR8, UR13, UR35, URZ ;  /* 0x000000230d0872a5 */ /* 0x000fe4000f8e00ff */
[----:B------:R-:W-:Y:S02]  /*55d0*/  UP2UR UR12, UPR, URZ, 0x4 ;  /* 0x00000004ff0c7883 */ /* 0x000fe40008000000 */
[----:B------:R-:W-:Y:S02]  /*55e0*/  UISETP.NE.AND UP2, UPT, UR34, 0x1, UPT ;  /* 0x000000012200788c */ /* 0x000fe4000bf45270 */
[----:B------:R-:W-:Y:S02]  /*55f0*/  UIMAD.WIDE.U32 UR10, UR14, UR32, URZ ;  /* 0x000000200e0a72a5 */ /* 0x000fe4000f8e00ff */
[----:B------:R-:W-:Y:S02]  /*5600*/  USEL UR4, UR30, UR39, !UP2 ;  /* 0x000000271e047287 */ /* 0x000fe4000d000000 */
[----:B------:R-:W-:Y:S02]  /*5610*/  UISETP.NE.AND UP0, UPT, UR15, 0x1, UPT ;  /* 0x000000010f00788c */ /* 0x000fe4000bf05270 */
[----:B------:R-:W-:Y:S02]  /*5620*/  UP2UR UR16, UPR, URZ, 0x2 ;  /* 0x00000002ff107883 */ /* 0x000fe40008000000 */
[----:B------:R-:W-:Y:S02]  /*5630*/  UISETP.NE.AND UP1, UPT, UR42, 0x1, UPT ;  /* 0x000000012a00788c */ /* 0x000fe4000bf25270 */
[----:B-1----:R-:W-:Y:S02]  /*5640*/  UIMAD.WIDE.U32 UR18, UR4, UR22, URZ ;  /* 0x00000016041272a5 */ /* 0x002fe4000f8e00ff */
[----:B------:R-:W-:Y:S01]  /*5650*/  USEL UR7, UR31, UR40, !UP0 ;  /* 0x000000281f077287 */ /* 0x000fe2000c000000 */
[----:B------:R-:W-:Y:S02]  /*5660*/  UMOV UR5, UR9 ;  /* 0x0000000900057c82 */ /* 0x000fe40008000000 */
[----:B------:R-:W-:Y:S02]  /*5670*/  USHF.R.U32.HI UR6, URZ, UR41, UR5 ;  /* 0x00000029ff067299 */ /* 0x000fe40008011605 */
[----:B------:R-:W-:Y:S02]  /*5680*/  UIMAD.WIDE.U32 UR24, UR7, UR22, URZ ;  /* 0x00000016071872a5 */ /* 0x000fe4000f8e00ff */
[----:B------:R-:W-:Y:S02]  /*5690*/  USEL UR6, UR13, UR6, !UP2 ;  /* 0x000000060d067287 */ /* 0x000fe4000d000000 */
[----:B------:R-:W-:Y:S01]  /*56a0*/  UISETP.NE.AND UP2, UPT, UR12, URZ, UPT ;  /* 0x000000ff0c00728c */ /* 0x000fe2000bf45270 */
[----:B------:R-:W-:Y:S01]  /*56b0*/  UMOV UR5, UR11 ;  /* 0x0000000b00057c82 */ /* 0x000fe20008000000 */
[----:B------:R-:W-:Y:S02]  /*56c0*/  UIMAD.WIDE.U32 UR10, UR6, UR22, URZ ;  /* 0x00000016060a72a5 */ /* 0x000fe4000f8e00ff */
[----:B------:R-:W-:Y:S03]  /*56d0*/  USHF.R.U32.HI UR8, URZ, UR33, UR5 ;  /* 0x00000021ff087299 */ /* 0x000fe60008011605 */
[----:B------:R-:W-:Y:S02]  /*56e0*/  UMOV UR5, UR19 ;  /* 0x0000001300057c82 */ /* 0x000fe40008000000 */
[----:B------:R-:W-:Y:S03]  /*56f0*/  @UP1 USHF.R.U32.HI UR4, URZ, UR23, UR5 ;  /* 0x00000017ff041299 */ /* 0x000fe60008011605 */
[----:B------:R-:W-:Y:S01]  /*5700*/  UMOV UR5, UR25 ;  /* 0x0000001900057c82 */ /* 0x000fe20008000000 */
[----:B------:R-:W-:Y:S02]  /*5710*/  UIMAD UR4, UR42, UR4, URZ ;  /* 0x000000042a0472a4 */ /* 0x000fe4000f8e02ff */
[----:B------:R-:W-:Y:S02]  /*5720*/  @UP1 USHF.R.U32.HI UR7, URZ, UR23, UR5 ;  /* 0x00000017ff071299 */ /* 0x000fe40008011605 */
[----:B------:R-:W-:Y:S02]  /*5730*/  USEL UR5, UR14, UR8, !UP0 ;  /* 0x000000080e057287 */ /* 0x000fe4000c000000 */
[----:B------:R-:W-:Y:S02]  /*5740*/  UIMAD UR8, UR42, UR7, URZ ;  /* 0x000000072a0872a4 */ /* 0x000fe4000f8e02ff */
[----:B------:R-:W-:Y:S03]  /*5750*/  UISETP.GE.AND UP0, UPT, UR6, UR4, UPT ;  /* 0x000000040600728c */ /* 0x000fe6000bf06270 */
[----:B------:R-:W-:Y:S01]  /*5760*/  UMOV UR4, UR11 ;  /* 0x0000000b00047c82 */ /* 0x000fe20008000000 */
[----:B------:R-:W-:Y:S02]  /*5770*/  UISETP.GE.OR UP0, UPT, UR5, UR8, UP0 ;  /* 0x000000080500728c */ /* 0x000fe40008706670 */
[----:B------:R-:W-:Y:S02]  /*5780*/  USHF.R.U32.HI UR4, URZ, UR23, UR4 ;  /* 0x00000017ff047299 */ /* 0x000fe40008011604 */
[----:B------:R-:W-:Y:S02]  /*5790*/  UIMAD.WIDE.U32 UR8, UR5, UR22, URZ ;  /* 0x00000016050872a5 */ /* 0x000fe4000f8e00ff */
[----:B------:R-:W-:Y:S04]  /*57a0*/  USEL UR10, UR6, UR4, !UP1 ;  /* 0x00000004060a7287 */ /* 0x000fe8000c800000 */
[----:B------:R-:W-:Y:S01]  /*57b0*/  UIADD3 UR11, UPT, UPT, -UR10, URZ, URZ ;  /* 0x000000ff0a0b7290 */ /* 0x000fe2000fffe1ff */
[----:B------:R-:W-:Y:S02]  /*57c0*/  @!UP0 UMOV UR4, UR9 ;  /* 0x0000000900048c82 */ /* 0x000fe40008000000 */
[----:B------:R-:W-:Y:S02]  /*57d0*/  @!UP0 USHF.R.U32.HI UR4, URZ, UR23, UR4 ;  /* 0x00000017ff048299 */ /* 0x000fe40008011604 */
[----:B------:R-:W-:Y:S02]  /*57e0*/  UIMAD UR8, UR42, UR11, UR6 ;  /* 0x0000000b2a0872a4 */ /* 0x000fe4000f8e0206 */
[----:B------:R-:W-:Y:S02]  /*57f0*/  @!UP0 USEL UR4, UR5, UR4, !UP1 ;  /* 0x0000000405048287 */ /* 0x000fe4000c800000 */
[----:B------:R-:W-:Y:S02]  /*5800*/  UISETP.NE.AND UP1, UPT, UR16, URZ, UPT ;  /* 0x000000ff1000728c */ /* 0x000fe4000bf25270 */
[----:B------:R-:W-:Y:S02]  /*5810*/  @!UP0 UIMAD UR8, UR7, UR8, UR4 ;  /* 0x00000008070882a4 */ /* 0x000fe4000f8e0204 */
[----:B------:R-:W-:Y:S02]  /*5820*/  @!UP0 UIADD3 UR9, UPT, UPT, UR10, -UR4, URZ ;  /* 0x800000040a098290 */ /* 0x000fe4000fffe0ff */
[----:B------:R-:W-:Y:S02]  /*5830*/  UIADD3 UR4, UPT, UPT, -UR5, URZ, URZ ;  /* 0x000000ff05047290 */ /* 0x000fe4000fffe1ff */
[----:B------:R-:W-:Y:S02]  /*5840*/  UIADD3 UR7, UPT, UPT, -UR6, URZ, URZ ;  /* 0x000000ff06077290 */ /* 0x000fe4000fffe1ff */
[----:B------:R-:W-:Y:S02]  /*5850*/  @!UP0 UIMAD UR6, UR9, UR42, UR5 ;  /* 0x0000002a090682a4 */ /* 0x000fe4000f8e0205 */
[----:B------:R-:W-:Y:S02]  /*5860*/  UIMAD UR14, UR15, UR4, UR14 ;  /* 0x000000040f0e72a4 */ /* 0x000fe4000f8e020e */
[----:B------:R-:W-:Y:S01]  /*5870*/  UIMAD UR13, UR34, UR7, UR13 ;  /* 0x00000007220d72a4 */ /* 0x000fe2000f8e020d */
[----:B------:R-:W-:Y:S02]  /*5880*/  @!UP0 UMOV UR5, UR8 ;  /* 0x0000000800058c82 */ /* 0x000fe40008000000 */
[----:B------:R-:W-:Y:S02]  /*5890*/  UIMAD UR14, UR5, UR15, UR14 ;  /* 0x0000000f050e72a4 */ /* 0x000fe4000f8e020e */
[----:B------:R-:W-:Y:S11]  /*58a0*/  UIMAD UR13, UR6, UR34, UR13 ;  /* 0x00000022060d72a4 */ /* 0x000ff6000f8e020d */
[----:B------:R-:W-:Y:S01]  /*58b0*/  @!UPT UIADD3 URZ, UPT, UPT, URZ, URZ, URZ ;  /* 0x000000fffffff290 */ /* 0x000fe2000fffe0ff */
.L_x_107:
[----:B------:R-:W3:Y:S01]  /*58c0*/  @!UP3 LDCU.128 UR8, c[0x0][0xb10] ;  /* 0x00016200ff08b7ac */ /* 0x000ee20008000c00 */
[----:B------:R-:W-:Y:S02]  /*58d0*/  ISETP.NE.U32.AND P0, PT, RZ, UR28, PT ;  /* 0x0000001cff007c0c */ /* 0x000fe4000bf05070 */
[----:B------:R-:W-:Y:S02]  /*58e0*/  SHF.L.U32 R4, R11, 0x1f, RZ ;  /* 0x0000001f0b047819 */ /* 0x000fe400000006ff */
[----:B------:R-:W-:Y:S01]  /*58f0*/  ISETP.NE.AND.EX P0, PT, RZ, UR29, PT, P0 ;  /* 0x0000001dff007c0c */ /* 0x000fe2000bf05300 */
[----:B------:R-:W4:Y:S01]  /*5900*/  @!UP3 LDCU UR5, c[0x0][0xb0c] ;  /* 0x00016180ff05b7ac */ /* 0x000f220008000800 */
[----:B------:R-:W-:Y:S02]  /*5910*/  USHF.L.U32 UR19, UR20, 0x6, URZ ;  /* 0x0000000614137899 */ /* 0x000fe400080006ff */
[----:B------:R-:W-:Y:S02]  /*5920*/  USHF.L.U32 UR18, UR26, 0x7, URZ ;  /* 0x000000071a127899 */ /* 0x000fe400080006ff */
[----:B---3--:R-:W-:Y:S07]  /*5930*/  UIMAD.WIDE.U32 UR6, UR14, UR8, URZ ;  /* 0x000000080e0672a5 */ /* 0x008fee000f8e00ff */
[----:B------:R-:W-:Y:S01]  /*5940*/  @!UP3 UMOV UR4, UR7 ;  /* 0x000000070004bc82 */ /* 0x000fe20008000000 */
[----:B----4-:R-:W-:Y:S02]  /*5950*/  @!UP3 UISETP.NE.AND UP0, UPT, UR5, 0x1, UPT ;  /* 0x000000010500b88c */ /* 0x010fe4000bf05270 */
[----:B------:R-:W-:Y:S02]  /*5960*/  @!UP3 USHF.R.U32.HI UR4, URZ, UR9, UR4 ;  /* 0x00000009ff04b299 */ /* 0x000fe40008011604 */
[----:B------:R-:W-:Y:S02]  /*5970*/  UIMAD.WIDE.U32 UR6, UR13, UR11, URZ ;  /* 0x0000000b0d0672a5 */ /* 0x000fe4000f8e00ff */
[----:B------:R-:W-:Y:S02]  /*5980*/  @!UP3 USEL UR8, UR14, UR4, !UP0 ;  /* 0x000000040e08b287 */ /* 0x000fe4000c000000 */
[----:B------:R-:W-:Y:S03]  /*5990*/  @!UP3 UISETP.NE.AND UP0, UPT, UR10, 0x1, UPT ;  /* 0x000000010a00b88c */ /* 0x000fe6000bf05270 */
[----:B------:R-:W-:Y:S02]  /*59a0*/  @!UP3 UMOV UR6, UR7 ;  /* 0x000000070006bc82 */ /* 0x000fe40008000000 */
[----:B------:R-:W3:Y:S02]  /*59b0*/  @!UP3 LDCU UR4, c[0x0][0xb20] ;  /* 0x00016400ff04b7ac */ /* 0x000ee40008000800 */
[----:B---3--:R-:W-:Y:S04]  /*59c0*/  @!UP3 USHF.R.U32.HI UR6, URZ, UR4, UR6 ;  /* 0x00000004ff06b299 */ /* 0x008fe80008011606 */
[----:B------:R-:W-:Y:S04]  /*59d0*/  @!UP3 USEL UR6, UR13, UR6, !UP0 ;  /* 0x000000060d06b287 */ /* 0x000fe8000c000000 */
[----:B------:R-:W-:Y:S02]  /*59e0*/  @!UP3 UIADD3 UR4, UPT, UPT, -UR8, UR6, URZ ;  /* 0x000000060804b290 */ /* 0x000fe4000fffe1ff */
[----:B------:R-:W-:Y:S02]  /*59f0*/  @!UP3 UIADD3 UR6, UPT, UPT, UR8, -UR6, URZ ;  /* 0x800000060806b290 */ /* 0x000fe4000fffe0ff */
[----:B------:R-:W-:Y:S02]  /*5a00*/  @!UP3 UIMAD UR14, UR4, UR5, UR14 ;  /* 0x00000005040eb2a4 */ /* 0x000fe4000f8e020e */
[----:B------:R-:W-:Y:S01]  /*5a10*/  @!UP3 UIMAD UR13, UR6, UR10, UR13 ;  /* 0x0000000a060db2a4 */ /* 0x000fe2000f8e020d */
[----:B------:R-:W-:Y:S11]  /*5a20*/  BRA.U UP4, `(.L_x_108) ;  /* 0x0000000104107547 */ /* 0x000ff6000b800000 */
[----:B------:R-:W-:Y:S04]  /*5a30*/  MOV R2, UR37 ;  /* 0x0000002500027c02 */ /* 0x000fe80008000f00 */
[----:B------:R-:W-:Y:S04]  /*5a40*/  SHF.L.U32 R2, R2, 0x1f, RZ ;  /* 0x0000001f02027819 */ /* 0x000fe800000006ff */
[----:B------:R-:W3:Y:S02]  /*5a50*/  SYNCS.PHASECHK.TRANS64.TRYWAIT P1, [UR21+0x248], R2 ;  /* 0x00024802ff0075a7 */ /* 0x000ee40008021115 */
[----:B---3--:R-:W-:Y:S05]  /*5a60*/  @!P1 BRA `(.L_x_109) ;  /* 0x0000004400249947 */ /* 0x008fea0003800000 */
.L_x_108:
[----:B------:R-:W-:Y:S05]  /*5a70*/  BRA.U !UP6, `(.L_x_110) ;  /* 0x000000010e387547 */ /* 0x000fea000b800000 */
[----:B------:R-:W-:Y:S01]  /*5a80*/  UPLOP3.LUT UP1, UPT, UPT, UPT, UP5, 0x80, 0x8 ;  /* 0x000000000008789c */ /* 0x000fe20003f2f050 */
[----:B--2---:R-:W-:Y:S01]  /*5a90*/  HFMA2 R0, -RZ, RZ, 0, 5.9604644775390625e-08 ;  /* 0x00000001ff007431 */ /* 0x004fe200000001ff */
[----:B------:R-:W2:Y:S01]  /*5aa0*/  LDCU.64 UR8, c[0x0][0x358] ;  /* 0x00006b00ff0877ac */ /* 0x000ea20008000a00 */
[----:B------:R-:W-:Y:S03]  /*5ab0*/  IMAD.MOV.U32 R74, RZ, RZ, 0x1 ;  /* 0x00000001ff4a7424 */ /* 0x000fe600078e00ff */
[----:B------:R-:W-:Y:S05]  /*5ac0*/  PLOP3.LUT P1, PT, PT, PT, UP1, 0x80, 0x8 ;  /* 0x000000000008781c */ /* 0x000fea0003f2f018 */
[----:B------:R-:W3:Y:S01]  /*5ad0*/  @UP1 LDCU.64 UR4, c[0x0][0x888] ;  /* 0x00011100ff0417ac */ /* 0x000ee20008000a00 */
[----:B------:R-:W-:Y:S07]  /*5ae0*/  @UP1 UIMAD UR6, UR36, UR28, URZ ;  /* 0x0000001c240612a4 */ /* 0x000fee000f8e02ff */
[----:B------:R-:W-:Y:S01]  /*5af0*/  @!P1 PRMT R74, R0, 0x7610, R74 ;  /* 0x00007610004a9816 */ /* 0x000fe2000000004a */
[----:B---3--:R-:W-:Y:S06]  /*5b00*/  @UP1 UIMAD.WIDE UR4, UR6, 0x4, UR4 ;  /* 0x00000004060418a5 */ /* 0x008fec000f8e0204 */
[----:B-----5:R-:W-:Y:S01]  /*5b10*/  IMAD.U32 R40, RZ, RZ, UR4 ;  /* 0x00000004ff287e24 */ /* 0x020fe2000f8e00ff */
[----:B------:R-:W-:Y:S04]  /*5b20*/  MOV R41, UR5 ;  /* 0x0000000500297c02 */ /* 0x000fe80008000f00 */
[----:B------:R-:W3:Y:S01]  /*5b30*/  @!UP1 LDCU UR4, c[0x0][0x880] ;  /* 0x00011000ff0497ac */ /* 0x000ee20008000800 */
[----:B--2---:R4:W5:Y:S02]  /*5b40*/  @P1 LDG.E R40, desc[UR8][R40.64] ;  /* 0x0000000828281981 */ /* 0x004964000c1e1900 */
[----:B---34-:R-:W-:Y:S07]  /*5b50*/  @!P1 IMAD.U32 R40, RZ, RZ, UR4 ;  /* 0x00000004ff289e24 */ /* 0x018fee000f8e00ff */
.L_x_110:
[----:B-----5:R-:W-:Y:S01]  /*5b60*/  @!P0 ISETP.EQ.AND P2, PT, R40, RZ, PT ;  /* 0x000000ff2800820c */ /* 0x020fe20003f42270 */
[----:B------:R-:W-:Y:S01]  /*5b70*/  @!UPT UIADD3 URZ, UPT, UPT, URZ, URZ, URZ ;  /* 0x000000fffffff290 */ /* 0x000fe2000fffe0ff */
[----:B------:R-:W-:Y:S11]  /*5b80*/  @!P0 BRA `(.L_x_111) ;  /* 0x0000000000148947 */ /* 0x000ff60003800000 */
[----:B------:R-:W-:Y:S02]  /*5b90*/  LOP3.LUT P0, RZ, R74, 0xff, RZ, 0xc0, !PT ;  /* 0x000000ff4aff7812 */ /* 0x000fe4000780c0ff */
[----:B------:R-:W-:Y:S04]  /*5ba0*/  PLOP3.LUT P2, PT, PT, PT, UP1, 0x80, 0x8 ;  /* 0x000000000008781c */ /* 0x000fe80003f4f018 */
[----:B------:R-:W-:Y:S07]  /*5bb0*/  PLOP3.LUT P2, PT, P2, PT, PT, 0x8, 0x80 ;  /* 0x000000000080781c */ /* 0x000fee000174e170 */
[----:B------:R-:W-:Y:S11]  /*5bc0*/  @P0 ISETP.EQ.AND P2, PT, R40, RZ, PT ;  /* 0x000000ff2800020c */ /* 0x000ff60003f42270 */
[----:B------:R-:W-:Y:S02]  /*5bd0*/  @!UPT UIADD3 URZ, UPT, UPT, URZ, URZ, URZ ;  /* 0x000000fffffff290 */ /* 0x000fe4000fffe0ff */
.L_x_111:
[----:B------:R-:W3:Y:S01]  /*5be0*/  SYNCS.PHASECHK.TRANS64.TRYWAIT P0, [UR21+0x230], R4 ;  /* 0x00023004ff0075a7 */ /* 0x000ee20008001115 */
[----:B------:R-:W-:Y:S04]  /*5bf0*/  ELECT P1, URZ, PT ;  /* 0x0000000000ff782f */ /* 0x000fe80003820000 */
[----:B------:R-:W-:Y:S01]  /*5c00*/  PLOP3.LUT P1, PT, P2, P1, PT, 0xf2, 0x2f ;  /* 0x00000000002f781c */ /* 0x000fe20001723e72 */
[----:B------:R-:W-:Y:S01]  /*5c10*/  @!UPT UIADD3 URZ, UPT, UPT, URZ, URZ, URZ ;  /* 0x000000fffffff290 */ /* 0x000fe2000fffe0ff */
[----:B---3--:R-:W-:Y:S11]  /*5c20*/  @!P0 BRA `(.L_x_112) ;  /* 0x0000004000cc8947 */ /* 0x008ff60003800000 */
.L_x_233:
[----:B--2---:R-:W-:Y:S01]  /*5c30*/  @!P1 IADD3 R2, P0, PT, R12, 0x580, RZ ;  /* 0x000005800c029810 */ /* 0x004fe20007f1e0ff */
[----:B------:R-:W-:Y:S01]  /*5c40*/  VOTEU.ALL UP0, P1 ;  /* 0x0000000000ff7886 */ /* 0x000fe20000800000 */
[----:B------:R-:W-:Y:S01]  /*5c50*/  UMOV UR6, 0x0 ;  /* 0x0000000000067882 */ /* 0x000fe20000000000 */
[----:B------:R-:W-:Y:S01]  /*5c60*/  UMOV UR7, 0x10000000 ;  /* 0x1000000000077882 */ /* 0x000fe20000000000 */
[----:B------:R-:W-:Y:S01]  /*5c70*/  @!P1 R2UR UR5, R2 ;  /* 0x00000000020592ca */ /* 0x000fe200000e0000 */
[----:B------:R-:W-:Y:S01]  /*5c80*/  @!P1 IMAD.X R0, RZ, RZ, R13, P0 ;  /* 0x000000ffff009224 */ /* 0x000fe200000e060d */
[----:B------:R-:W-:Y:S01]  /*5c90*/  @!UP0 UIADD3 UR16, UPT, UPT, UR21, 0x400, URZ ;  /* 0x0000040015108890 */ /* 0x000fe2000fffe0ff */
[----:B------:R-:W-:Y:S01]  /*5ca0*/  VIADD R10, R10, 0x1 ;  /* 0x000000010a0a7836 */ /* 0x000fe20000000000 */
[----:B------:R-:W-:Y:S01]  /*5cb0*/  VOTEU.ALL UP0, P1 ;  /* 0x0000000000ff7886 */ /* 0x000fe20000800000 */
[----:B------:R-:W-:Y:S01]  /*5cc0*/  UMOV UR20, UR36 ;  /* 0x0000002400147c82 */ /* 0x000fe20008000000 */
[----:B------:R-:W-:Y:S01]  /*5cd0*/  @!P1 R2UR UR4, R0 ;  /* 0x00000000000492ca */ /* 0x000fe200000e0000 */
[----:B------:R-:W-:Y:S06]  /*5ce0*/  @!P1 IMAD.MOV.U32 R0, RZ, RZ, 0x1000 ;  /* 0x00001000ff009424 */ /* 0x000fec00078e00ff */
[----:B------:R-:W-:Y:S06]  /*5cf0*/  IMAD.U32 R6, RZ, RZ, UR5 ;  /* 0x00000005ff067e24 */ /* 0x000fec000f8e00ff */
[----:B------:R-:W-:Y:S01]  /*5d00*/  IMAD.U32 R7, RZ, RZ, UR4 ;  /* 0x00000004ff077e24 */ /* 0x000fe2000f8e00ff */
[----:B------:R-:W-:Y:S04]  /*5d10*/  @!P1 R2UR UR4, R6 ;  /* 0x00000000060492ca */ /* 0x000fe800000e0000 */
[----:B------:R-:W-:Y:S11]  /*5d20*/  @!P1 R2UR UR5, R7 ;  /* 0x00000000070592ca */ /* 0x000ff600000e0000 */
[----:B------:R-:W-:Y:S02]  /*5d30*/  @!UPT UIADD3 URZ, UPT, UPT, URZ, URZ, URZ ;  /* 0x000000fffffff290 */ /* 0x000fe4000fffe0ff */
[----:B------:R2:W-:Y:S01]  /*5d40*/  @!UP0 UTMALDG.3D [UR16], [UR4], desc[UR6] ;  /* 0x00000610040085b4 */ /* 0x0005e20008011000 */
[----:B------:R3:W-:Y:S01]  /*5d50*/  @!P1 SYNCS.ARRIVE.TRANS64.RED.A0TR RZ, [UR21+0x220], R0 ;  /* 0x00022000ffff99a7 */ /* 0x0007e20008300415 */
[----:B--2---:R-:W-:Y:S09]  /*5d60*/  UPRMT UR4, UR45, 0x654, UR17 ;  /* 0x000006542d047896 */ /* 0x004ff20008000011 */
[----:B------:R-:W-:Y:S01]  /*5d70*/  SYNCS.ARRIVE.TRANS64.RED.A1T0 RZ, [UR4], RZ ;  /* 0x000000ffffff79a7 */ /* 0x000fe20008100404 */
[----:B------:R-:W2:Y:S02]  /*5d80*/  SYNCS.PHASECHK.TRANS64.TRYWAIT P0, [UR21+0x238], R4 ;  /* 0x00023804ff0075a7 */ /* 0x000ea40008001115 */
[----:B--23--:R-:W-:Y:S05]  /*5d90*/  @!P0 BRA `(.L_x_113) ;  /* 0x0000004000888947 */ /* 0x00cfea0003800000 */
.L_x_235:
[----:B------:R-:W-:Y:S01]  /*5da0*/  @!P1 IADD3 R2, P0, PT, R12, 0x580, RZ ;  /* 0x000005800c029810 */ /* 0x000fe20007f1e0ff */
[----:B------:R-:W-:Y:S01]  /*5db0*/  VOTEU.ALL UP0, P1 ;  /* 0x0000000000ff7886 */ /* 0x000fe20000800000 */
[----:B------:R-:W-:Y:S01]  /*5dc0*/  UMOV UR6, 0x0 ;  /* 0x0000000000067882 */ /* 0x000fe20000000000 */
[----:B------:R-:W-:Y:S01]  /*5dd0*/  UMOV UR7, 0x10000000 ;  /* 0x1000000000077882 */ /* 0x000fe20000000000 */
[----:B------:R-:W-:Y:S01]  /*5de0*/  @!P1 R2UR UR5, R2 ;  /* 0x00000000020592ca */ /* 0x000fe200000e0000 */
[----:B--2---:R-:W-:Y:S01]  /*5df0*/  @!P1 IMAD.X R0, RZ, RZ, R13, P0 ;  /* 0x000000ffff009224 */ /* 0x004fe200000e060d */
[----:B------:R-:W-:Y:S01]  /*5e00*/  @!UP0 UIADD3 UR10, UPT, UPT, UR18, 0x40, URZ ;  /* 0x00000040120a8890 */ /* 0x000fe2000fffe0ff */
[----:B------:R-:W-:Y:S01]  /*5e10*/  R2UR UR16, R76 ;  /* 0x000000004c1072ca */ /* 0x000fe200000e0000 */
[----:B------:R-:W-:Y:S01]  /*5e20*/  @!UP0 UIADD3 UR8, UPT, UPT, UR21, 0x1400, URZ ;  /* 0x0000140015088890 */ /* 0x000fe2000fffe0ff */
[----:B------:R-:W-:Y:S01]  /*5e30*/  ISETP.NE.AND P0, PT, R10, 0x2, PT ;  /* 0x000000020a00780c */ /* 0x000fe20003f05270 */
[----:B------:R-:W-:Y:S01]  /*5e40*/  @!UP0 UIADD3 UR9, UPT, UPT, UR21, 0x228, URZ ;  /* 0x0000022815098890 */ /* 0x000fe2000fffe0ff */
[----:B------:R-:W-:Y:S01]  /*5e50*/  @!P1 R2UR UR4, R0 ;  /* 0x00000000000492ca */ /* 0x000fe200000e0000 */
[----:B------:R-:W-:Y:S01]  /*5e60*/  VOTEU.ALL UP0, P1 ;  /* 0x0000000000ff7886 */ /* 0x000fe20000800000 */
[----:B------:R-:W-:Y:S01]  /*5e70*/  UMOV UR11, UR19 ;  /* 0x00000013000b7c82 */ /* 0x000fe20008000000 */
[----:B------:R-:W-:Y:S01]  /*5e80*/  UMOV UR12, UR36 ;  /* 0x00000024000c7c82 */ /* 0x000fe20008000000 */
[----:B------:R-:W-:Y:S01]  /*5e90*/  SEL R0, RZ, 0x1, P0 ;  /* 0x00000001ff007807 */ /* 0x000fe20000000000 */
[----:B------:R-:W-:Y:S01]  /*5ea0*/  UIADD3 UR20, UPT, UPT, UR14, UR63, URZ ;  /* 0x0000003f0e147290 */ /* 0x000fe2000fffe0ff */
[----:B------:R-:W-:Y:S01]  /*5eb0*/  IMAD.U32 R4, RZ, RZ, UR5 ;  /* 0x00000005ff047e24 */ /* 0x000fe2000f8e00ff */
[----:B------:R-:W-:Y:S01]  /*5ec0*/  LOP3.LUT R11, R11, 0x1, RZ, 0x3c, !PT ;  /* 0x000000010b0b7812 */ /* 0x000fe200078e3cff */
[----:B------:R-:W-:Y:S01]  /*5ed0*/  UMOV UR36, UR27 ;  /* 0x0000001b00247c82 */ /* 0x000fe20008000000 */
[----:B------:R-:W-:Y:S01]  /*5ee0*/  LOP3.LUT R9, R9, R0, RZ, 0x3c, !PT ;  /* 0x0000000009097212 */ /* 0x000fe200078e3cff */
[----:B------:R-:W-:Y:S01]  /*5ef0*/  UIADD3 UR26, UPT, UPT, UR13, UR16, URZ ;  /* 0x000000100d1a7290 */ /* 0x000fe2000fffe0ff */
[----:B------:R-:W-:Y:S01]  /*5f00*/  SEL R10, R10, RZ, P0 ;  /* 0x000000ff0a0a7207 */ /* 0x000fe20000000000 */
[----:B------:R-:W-:Y:S01]  /*5f10*/  UPLOP3.LUT UP4, UPT, UPT, UPT, UPT, 0x80, 0x8 ;  /* 0x000000000008789c */ /* 0x000fe20003f8f070 */
[----:B------:R-:W-:Y:S01]  /*5f20*/  IMAD.U32 R5, RZ, RZ, UR4 ;  /* 0x00000004ff057e24 */ /* 0x000fe2000f8e00ff */
[----:B------:R-:W-:Y:S04]  /*5f30*/  @!P1 R2UR UR4, R4 ;  /* 0x00000000040492ca */ /* 0x000fe800000e0000 */
[----:B------:R-:W-:Y:S11]  /*5f40*/  @!P1 R2UR UR5, R5 ;  /* 0x00000000050592ca */ /* 0x000ff600000e0000 */
[----:B------:R-:W-:Y:S02]  /*5f50*/  @!UPT UIADD3 URZ, UPT, UPT, URZ, URZ, URZ ;  /* 0x000000fffffff290 */ /* 0x000fe4000fffe0ff */
[----:B------:R2:W-:Y:S01]  /*5f60*/  @!UP0 UTMALDG.3D [UR8], [UR4], desc[UR6] ;  /* 0x00000608040085b4 */ /* 0x0005e20008011000 */
[----:B------:R2:W-:Y:S01]  /*5f70*/  @!P1 SYNCS.ARRIVE.TRANS64.RED.A0TR RZ, [UR21+0x228], R3 ;  /* 0x00022803ffff99a7 */ /* 0x0005e20008300415 */
[----:B------:R-:W-:Y:S01]  /*5f80*/  SYNCS.ARRIVE.TRANS64.RED.A1T0 RZ, [UR38], RZ ;  /* 0x000000ffffff79a7 */ /* 0x000fe20008100426 */
[----:B------:R-:W-:Y:S05]  /*5f90*/  BRA.U UP2, `(.L_x_114) ;  /* 0xfffffff5020c7547 */ /* 0x000fea000b83ffff */
[----:B------:R-:W-:-:S04]  /*5fa0*/  SHF.L.U32 R2, R11, 0x1f, RZ ;  /* 0x0000001f0b027819 */ /* 0x000fc800000006ff */
[----:B------:R-:W3:Y:S02]  /*5fb0*/  SYNCS.PHASECHK.TRANS64.TRYWAIT P0, [UR21+0x230], R2 ;  /* 0x00023002ff0075a7 */ /* 0x000ee40008001115 */
[----:B---3--:R-:W-:Y:S05]  /*5fc0*/  @!P0 BRA `(.L_x_115) ;  /* 0x0000004000148947 */ /* 0x008fea0003800000 */
.L_x_237:
[----:B---3--:R-:W-:-:S07]  /*5fd0*/  MOV R0, UR21 ;  /* 0x0000001500007c02 */ /* 0x008fce0008000f00 */
.L_x_116:
[----:B---3--:R-:W-:-:S04]  /*5fe0*/  SHF.L.U32 R2, R11, 0x1f, RZ ;  /* 0x0000001f0b027819 */ /* 0x008fc800000006ff */
[----:B------:R3:W4:Y:S03]  /*5ff0*/  SYNCS.PHASECHK.TRANS64.TRYWAIT P0, [R0+URZ+0x238], R2 ;  /* 0x00023802000075a7 */ /* 0x00072600080011ff */
[----:B----4-:R-:W-:Y:S05]  /*6000*/  @!P0 NANOSLEEP.SYNCS 0x989680 ;  /* 0x009896800000895d */ /* 0x010fea0003900000 */
[----:B------:R-:W4:Y:S02]  /*6010*/  @!P0 SYNCS.PHASECHK.TRANS64 P0, [R0+URZ+0x238], R2 ;  /* 0x00023802000085a7 */ /* 0x000f2400080010ff */
[----:B-12-4-:R-:W-:Y:S05]  /*6020*/  @P0 EXIT ;  /* 0x000000000000094d */ /* 0x016fea0003800000 */
[----:B------:R-:W-:Y:S05]  /*6030*/  BRA `(.L_x_116) ;  /* 0xfffffffc00e87947 */ /* 0x000fea000383ffff */
.L_x_105:
[----:B------:R-:W-:-:S06]  /*6040*/  UISETP.GE.AND UP0, UPT, UR18, 0x4, UPT ;  /* 0x000000041200788c */ /* 0x000fcc000bf06270 */
[----:B------:R-:W-:-:S13]  /*6050*/  PLOP3.LUT P0, PT, PT, PT, UP0, 0x80, 0x8 ;  /* 0x000000000008781c */ /* 0x000fda0003f0f008 */
[----:B-1----:R-:W-:Y:S05]  /*6060*/  @!P0 EXIT ;  /* 0x000000000000894d */ /* 0x002fea0003800000 */
[----:B------:R-:W-:Y:S01]  /*6070*/  BAR.SYNC.DEFER_BLOCKING 0x6, 0xa0 ;  /* 0x0182800000007b1d */ /* 0x000fe20000010000 */
[C---:B------:R-:W-:Y:S01]  /*6080*/  IMAD.SHL.U32 R7, R84.reuse, 0x40, RZ ;  /* 0x0000004054077824 */ /* 0x040fe200078e00ff */
[C---:B------:R-:W-:Y:S01]  /*6090*/  LOP3.LUT R86, R84.reuse, 0x60, RZ, 0xc0, !PT ;  /* 0x0000006054567812 */ /* 0x040fe200078ec0ff */
[C---:B------:R-:W-:Y:S01]  /*60a0*/  IMAD.SHL.U32 R4, R84.reuse, 0x20, RZ ;  /* 0x0000002054047824 */ /* 0x040fe200078e00ff */
[----:B------:R-:W-:Y:S01]  /*60b0*/  CS2R R82, SRZ ;  /* 0x0000000000527805 */ /* 0x000fe2000001ff00 */
[C---:B------:R-:W-:Y:S01]  /*60c0*/  IMAD.SHL.U32 R5, R84.reuse, 0x8, RZ ;  /* 0x0000000854057824 */ /* 0x040fe200078e00ff */
[----:B------:R-:W-:Y:S02]  /*60d0*/  UMOV UR44, 0x400 ;  /* 0x00000400002c7882 */ /* 0x000fe40000000000 */
[----:B------:R-:W1:Y:S01]  /*60e0*/  LDC.64 R72, c[0x0][0x8b0] ;  /* 0x00022c00ff487b82 */ /* 0x000e620000000a00 */
[----:B------:R-:W-:Y:S01]  /*60f0*/  ULEA UR44, UR45, UR44, 0x18 ;  /* 0x0000002c2d2c7291 */ /* 0x000fe2000f8ec0ff */
[----:B------:R-:W-:Y:S01]  /*6100*/  LOP3.LUT R6, R7, 0x180, RZ, 0xc0, !PT ;  /* 0x0000018007067812 */ /* 0x000fe200078ec0ff */
[----:B------:R-:W-:Y:S01]  /*6110*/  IMAD.U32 R37, R84, 0x10000, RZ ;  /* 0x0001000054257824 */ /* 0x000fe200078e00ff */
[----:B------:R-:W-:Y:S01]  /*6120*/  LOP3.LUT R4, R4, 0xc00, RZ, 0xc0, !PT ;  /* 0x00000c0004047812 */ /* 0x000fe200078ec0ff */
[----:B------:R-:W-:Y:S01]  /*6130*/  UIADD3 UR4, UPT, UPT, UR44, 0x2400, URZ ;  /* 0x000024002c047890 */ /* 0x000fe2000fffe0ff */
[----:B------:R-:W-:Y:S01]  /*6140*/  LOP3.LUT R5, R6, 0x30, R5, 0xf8, !PT ;  /* 0x0000003006057812 */ /* 0x000fe200078ef805 */
[----:B------:R-:W-:Y:S01]  /*6150*/  IMAD.SHL.U32 R6, R84, 0x2, RZ ;  /* 0x0000000254067824 */ /* 0x000fe200078e00ff */
[----:B------:R-:W2:Y:S01]  /*6160*/  LDC.64 R70, c[0x0][0x8a8] ;  /* 0x00022a00ff467b82 */ /* 0x000ea20000000a00 */
[----:B------:R-:W-:Y:S01]  /*6170*/  LOP3.LUT R4, R4, 0x40, R7, 0xf8, !PT ;  /* 0x0000004004047812 */ /* 0x000fe200078ef807 */
[----:B------:R-:W-:Y:S01]  /*6180*/  IMAD.MOV.U32 R36, RZ, RZ, RZ ;  /* 0x000000ffff247224 */ /* 0x000fe200078e00ff */
[----:B------:R-:W-:Y:S01]  /*6190*/  LOP3.LUT R37, R37, 0x600000, RZ, 0xc0, !PT ;  /* 0x0060000025257812 */ /* 0x000fe200078ec0ff */
[----:B------:R-:W-:Y:S01]  /*61a0*/  IMAD.MOV.U32 R78, RZ, RZ, RZ ;  /* 0x000000ffff4e7224 */ /* 0x000fe200078e00ff */
[----:B------:R-:W-:-:S02]  /*61b0*/  LOP3.LUT R84, R84, 0x2, RZ, 0xc0, !PT ;  /* 0x0000000254547812 */ /* 0x000fc400078ec0ff */
[----:B------:R-:W-:Y:S02]  /*61c0*/  CS2R R80, SRZ ;  /* 0x0000000000507805 */ /* 0x000fe4000001ff00 */
[----:B------:R-:W-:Y:S01]  /*61d0*/  LOP3.LUT R5, R5, 0x20, R6, 0x78, !PT ;  /* 0x0000002005057812 */ /* 0x000fe200078e7806 */
[----:B------:R-:W-:Y:S01]  /*61e0*/  IMAD.U32 R85, RZ, RZ, UR4 ;  /* 0x00000004ff557e24 */ /* 0x000fe2000f8e00ff */
[----:B------:R-:W3:Y:S01]  /*61f0*/  LDS R0, [UR44+0x300] ;  /* 0x0003002cff007984 */ /* 0x000ee20008000800 */
[----:B------:R-:W-:Y:S01]  /*6200*/  LOP3.LUT R4, R4, 0x200, R7, 0xf8, !PT ;  /* 0x0000020004047812 */ /* 0x000fe200078ef807 */
[----:B------:R-:W-:Y:S01]  /*6210*/  IMAD.MOV R79, RZ, RZ, -R84 ;  /* 0x000000ffff4f7224 */ /* 0x000fe200078e0a54 */
[----:B------:R-:W4:Y:S02]  /*6220*/  LDCU UR58, c[0x0][0x370] ;  /* 0x00006e00ff3a77ac */ /* 0x000f240008000800 */
[----:B------:R-:W-:Y:S01]  /*6230*/  LOP3.LUT R69, R4, R5, RZ, 0xfc, !PT ;  /* 0x0000000504457212 */ /* 0x000fe200078efcff */
[----:B------:R-:W1:Y:S01]  /*6240*/  LDCU UR43, c[0x0][0xb0c] ;  /* 0x00016180ff2b77ac */ /* 0x000e620008000800 */
[----:B------:R-:W1:Y:S01]  /*6250*/  LDCU UR39, c[0x0][0xb30] ;  /* 0x00016600ff2777ac */ /* 0x000e620008000800 */
[----:B------:R-:W1:Y:S01]  /*6260*/  LDCU.64 UR56, c[0x0][0x888] ;  /* 0x00011100ff3877ac */ /* 0x000e620008000a00 */
[----:B------:R-:W1:Y:S01]  /*6270*/  LDCU.64 UR40, c[0x0][0xb28] ;  /* 0x00016500ff2877ac */ /* 0x000e620008000a00 */
[----:B------:R-:W1:Y:S01]  /*6280*/  LDCU.64 UR60, c[0x0][0x890] ;  /* 0x00011200ff3c77ac */ /* 0x000e620008000a00 */
[----:B------:R-:W1:Y:S01]  /*6290*/  LDCU.128 UR52, c[0x0][0xb10] ;  /* 0x00016200ff3477ac */ /* 0x000e620008000c00 */
[----:B------:R-:W1:Y:S01]  /*62a0*/  LDCU UR47, c[0x0][0x374] ;  /* 0x00006e80ff2f77ac */ /* 0x000e620008000800 */
[----:B------:R-:W-:Y:S01]  /*62b0*/  UIADD3 UR62, UPT, UPT, UR44, 0x400, URZ ;  /* 0x000004002c3e7890 */ /* 0x000fe2000fffe0ff */
[----:B-1234-:R-:W-:-:S11]  /*62c0*/  IMAD.IADD R37, R0, 0x1, R37 ;  /* 0x0000000100257824 */ /* 0x01efd600078e0225 */
.L_x_142:
[----:B------:R-:W-:Y:S02]  /*62d0*/  LEA R3, R78, UR44, 0x3 ;  /* 0x0000002c4e037c11 */ /* 0x000fe4000f8e18ff */
[----:B------:R-:W-:Y:S02]  /*62e0*/  SHF.L.U32 R0, R82, 0x1f, RZ ;  /* 0x0000001f52007819 */ /* 0x000fe400000006ff */
[----:B-1----:R-:W-:Y:S02]  /*62f0*/  LEA R4, R78, UR44, 0x4 ;  /* 0x0000002c4e047c11 */ /* 0x002fe4000f8e20ff */
[----:B------:R-:W1:Y:S02]  /*6300*/  SYNCS.PHASECHK.TRANS64.TRYWAIT P0, [R3+URZ+0x250], R0 ;  /* 0x00025000030075a7 */ /* 0x000e6400080011ff */
[----:B-1----:R-:W-:Y:S05]  /*6310*/  @!P0 BRA `(.L_x_117) ;  /* 0x0000003c00588947 */ /* 0x002fea0003800000 */
.L_x_238:
        /* <DEDUP_REMOVED lines=8> */
[----:B--2---:R-:W-:Y:S11]  /*63a0*/  LOP3.LUT P0, RZ, R6, 0x1, RZ, 0xc0, !PT ;  /* 0x0000000106ff7812 */ /* 0x004ff6000780c0ff */
[----:B------:R-:W-:Y:S02]  /*63b0*/  @!UPT UIADD3 URZ, UPT, UPT, URZ, URZ, URZ ;  /* 0x000000fffffff290 */ /* 0x000fe4000fffe0ff */
[----:B---3--:R-:W-:Y:S01]  /*63c0*/  VOTEU.ANY UP1, P0 ;  /* 0x0000000000ff7886 */ /* 0x008fe20000020100 */
[----:B------:R-:W-:Y:S01]  /*63d0*/  PLOP3.LUT P0, PT, PT, PT, UP1, 0x80, 0x8 ;  /* 0x000000000008781c */ /* 0x000fe20003f0f018 */
[----:B------:R-:W-:Y:S11]  /*63e0*/  UP2UR UR46, UPR, URZ, 0x2 ;  /* 0x00000002ff2e7883 */ /* 0x000ff60008000000 */
[----:B------:R-:W-:Y:S01]  /*63f0*/  @!UPT UIADD3 URZ, UPT, UPT, URZ, URZ, URZ ;  /* 0x000000fffffff290 */ /* 0x000fe2000fffe0ff */
[----:B-1----:R-:W-:Y:S02]  /*6400*/  @P0 SHF.R.U32.HI R0, RZ, 0x10, R5 ;  /* 0x00000010ff000819 */ /* 0x002fe40000011605 */
        /* <DEDUP_REMOVED lines=12> */
[----:B------:R-:W2:Y:S01]  /*64d0*/  LDCU UR12, c[0x0][0xb20] ;  /* 0x00016400ff0c77ac */ /* 0x000ea20008000800 */
[----:B------:R-:W-:Y:S02]  /*64e0*/  UIMAD.WIDE.U32 UR4, UR47, UR55, URZ ;  /* 0x000000372f0472a5 */ /* 0x000fe4000f8e00ff */
[----:B------:R-:W-:Y:S02]  /*64f0*/  UIMAD.WIDE.U32 UR6, UR58, UR52, URZ ;  /* 0x000000343a0672a5 */ /* 0x000fe4000f8e00ff */
[----:B------:R-:W-:Y:S02]  /*6500*/  UISETP.NE.AND UP0, UPT, UR54, 0x1, UPT ;  /* 0x000000013600788c */ /* 0x000fe4000bf05270 */
[----:B------:R-:W-:Y:S02]  /*6510*/  UIMAD.WIDE.U32 UR8, UR37, UR55, URZ ;  /* 0x00000037250872a5 */ /* 0x000fe4000f8e00ff */
[----:B------:R-:W-:Y:S02]  /*6520*/  UIMAD.WIDE.U32 UR10, UR38, UR52, URZ ;  /* 0x00000034260a72a5 */ /* 0x000fe4000f8e00ff */
[----:B------:R-:W-:Y:S02]  /*6530*/  UISETP.NE.AND UP1, UPT, UR43, 0x1, UPT ;  /* 0x000000012b00788c */ /* 0x000fe4000bf25270 */
[----:B------:R-:W-:Y:S01]  /*6540*/  UISETP.NE.AND UP2, UPT, UR42, 0x1, UPT ;  /* 0x000000012a00788c */ /* 0x000fe2000bf45270 */
[----:B------:R-:W-:Y:S02]  /*6550*/  UMOV UR4, UR5 ;  /* 0x0000000500047c82 */ /* 0x000fe40008000000 */
[----:B--2---:R-:W-:Y:S03]  /*6560*/  USHF.R.U32.HI UR5, URZ, UR12, UR4 ;  /* 0x0000000cff057299 */ /* 0x004fe60008011604 */
[----:B------:R-:W-:Y:S02]  /*6570*/  UMOV UR4, UR7 ;  /* 0x0000000700047c82 */ /* 0x000fe40008000000 */
[----:B------:R-:W-:Y:S02]  /*6580*/  USHF.R.U32.HI UR7, URZ, UR53, UR4 ;  /* 0x00000035ff077299 */ /* 0x000fe40008011604 */
[----:B------:R-:W-:Y:S02]  /*6590*/  USEL UR4, UR47, UR5, !UP0 ;  /* 0x000000052f047287 */ /* 0x000fe4000c000000 */
[----:B------:R-:W-:Y:S01]  /*65a0*/  USEL UR7, UR58, UR7, !UP1 ;  /* 0x000000073a077287 */ /* 0x000fe2000c800000 */
[----:B------:R-:W-:Y:S01]  /*65b0*/  UMOV UR5, UR9 ;  /* 0x0000000900057c82 */ /* 0x000fe20008000000 */
[----:B------:R-:W-:Y:S02]  /*65c0*/  UIMAD.WIDE.U32 UR8, UR4, UR40, URZ ;  /* 0x00000028040872a5 */ /* 0x000fe4000f8e00ff */
[----:B------:R-:W-:Y:S03]  /*65d0*/  USHF.R.U32.HI UR6, URZ, UR12, UR5 ;  /* 0x0000000cff067299 */ /* 0x000fe60008011605 */
[----:B------:R-:W-:Y:S01]  /*65e0*/  UMOV UR5, UR11 ;  /* 0x0000000b00057c82 */ /* 0x000fe20008000000 */
[----:B------:R-:W-:Y:S02]  /*65f0*/  UIMAD.WIDE.U32 UR10, UR7, UR40, URZ ;  /* 0x00000028070a72a5 */ /* 0x000fe4000f8e00ff */
[----:B------:R-:W-:Y:S02]  /*6600*/  USHF.R.U32.HI UR12, URZ, UR53, UR5 ;  /* 0x00000035ff0c7299 */ /* 0x000fe40008011605 */
[----:B------:R-:W-:Y:S01]  /*6610*/  USEL UR6, UR37, UR6, !UP0 ;  /* 0x0000000625067287 */ /* 0x000fe2000c000000 */
[----:B------:R-:W-:Y:S02]  /*6620*/  UMOV UR5, UR9 ;  /* 0x0000000900057c82 */ /* 0x000fe40008000000 */
[----:B------:R-:W-:Y:S01]  /*6630*/  UMOV UR10, UR11 ;  /* 0x0000000b000a7c82 */ /* 0x000fe20008000000 */
[----:B------:R-:W-:Y:S02]  /*6640*/  @UP2 USHF.R.U32.HI UR4, URZ, UR41, UR5 ;  /* 0x00000029ff042299 */ /* 0x000fe40008011605 */
[----:B------:R-:W-:Y:S02]  /*6650*/  @UP2 USHF.R.U32.HI UR7, URZ, UR41, UR10 ;  /* 0x00000029ff072299 */ /* 0x000fe4000801160a */
[----:B------:R-:W-:Y:S02]  /*6660*/  UIMAD UR4, UR42, UR4, URZ ;  /* 0x000000042a0472a4 */ /* 0x000fe4000f8e02ff */
[----:B------:R-:W-:Y:S02]  /*6670*/  UIMAD.WIDE.U32 UR10, UR6, UR40, URZ ;  /* 0x00000028060a72a5 */ /* 0x000fe4000f8e00ff */
[----:B------:R-:W-:Y:S02]  /*6680*/  USEL UR5, UR38, UR12, !UP1 ;  /* 0x0000000c26057287 */ /* 0x000fe4000c800000 */
[----:B------:R-:W-:Y:S02]  /*6690*/  UIMAD UR8, UR42, UR7, URZ ;  /* 0x000000072a0872a4 */ /* 0x000fe4000f8e02ff */
[----:B------:R-:W-:Y:S03]  /*66a0*/  UISETP.GE.AND UP0, UPT, UR6, UR4, UPT ;  /* 0x000000040600728c */ /* 0x000fe6000bf06270 */
[----:B------:R-:W-:Y:S01]  /*66b0*/  UMOV UR4, UR11 ;  /* 0x0000000b00047c82 */ /* 0x000fe20008000000 */
[----:B------:R-:W-:Y:S02]  /*66c0*/  UISETP.GE.OR UP0, UPT, UR5, UR8, UP0 ;  /* 0x000000080500728c */ /* 0x000fe40008706670 */
[----:B------:R-:W-:Y:S02]  /*66d0*/  USHF.R.U32.HI UR4, URZ, UR41, UR4 ;  /* 0x00000029ff047299 */ /* 0x000fe40008011604 */
[----:B------:R-:W-:Y:S02]  /*66e0*/  UIMAD.WIDE.U32 UR8, UR5, UR40, URZ ;  /* 0x00000028050872a5 */ /* 0x000fe4000f8e00ff */
[----:B------:R-:W-:Y:S02]  /*66f0*/  USEL UR11, UR6, UR4, !UP2 ;  /* 0x00000004060b7287 */ /* 0x000fe4000d000000 */
[----:B------:R-:W-:Y:S02]  /*6700*/  UIADD3 UR8, UPT, UPT, -UR5, URZ, URZ ;  /* 0x000000ff05087290 */ /* 0x000fe4000fffe1ff */
[----:B------:R-:W-:Y:S01]  /*6710*/  UIADD3 UR10, UPT, UPT, -UR11, URZ, URZ ;  /* 0x000000ff0b0a7290 */ /* 0x000fe2000fffe1ff */
[----:B------:R-:W-:Y:S01]  /*6720*/  @!UP0 UMOV UR4, UR9 ;  /* 0x0000000900048c82 */ /* 0x000fe20008000000 */
[----:B------:R-:W-:Y:S02]  /*6730*/  UIADD3 UR9, UPT, UPT, -UR6, URZ, URZ ;  /* 0x000000ff06097290 */ /* 0x000fe4000fffe1ff */
[----:B------:R-:W-:Y:S02]  /*6740*/  @!UP0 USHF.R.U32.HI UR4, URZ, UR41, UR4 ;  /* 0x00000029ff048299 */ /* 0x000fe40008011604 */
[----:B------:R-:W-:Y:S02]  /*6750*/  UIMAD UR10, UR42, UR10, UR6 ;  /* 0x0000000a2a0a72a4 */ /* 0x000fe4000f8e0206 */
[----:B------:R-:W-:Y:S04]  /*6760*/  @!UP0 USEL UR4, UR5, UR4, !UP2 ;  /* 0x0000000405048287 */ /* 0x000fe8000d000000 */
[----:B------:R-:W-:Y:S02]  /*6770*/  @!UP0 UIMAD UR10, UR7, UR10, UR4 ;  /* 0x0000000a070a82a4 */ /* 0x000fe4000f8e0204 */
[----:B------:R-:W-:Y:S02]  /*6780*/  @!UP0 UIADD3 UR11, UPT, UPT, UR11, -UR4, URZ ;  /* 0x800000040b0b8290 */ /* 0x000fe4000fffe0ff */
[----:B------:R-:W-:Y:S02]  /*6790*/  UIMAD UR7, UR43, UR8, UR38 ;  /* 0x000000082b0772a4 */ /* 0x000fe4000f8e0226 */
[----:B------:R-:W-:Y:S02]  /*67a0*/  @!UP0 UIMAD UR6, UR11, UR42, UR5 ;  /* 0x0000002a0b0682a4 */ /* 0x000fe4000f8e0205 */
[----:B------:R-:W-:Y:S01]  /*67b0*/  UIMAD UR4, UR54, UR9, UR37 ;  /* 0x00000009360472a4 */ /* 0x000fe2000f8e0225 */
[----:B------:R-:W-:Y:S02]  /*67c0*/  @!UP0 UMOV UR5, UR10 ;  /* 0x0000000a00058c82 */ /* 0x000fe40008000000 */
[----:B------:R-:W-:Y:S02]  /*67d0*/  UIMAD UR38, UR5, UR43, UR7 ;  /* 0x0000002b052672a4 */ /* 0x000fe4000f8e0207 */
[----:B------:R-:W-:Y:S11]  /*67e0*/  UIMAD UR37, UR6, UR54, UR4 ;  /* 0x00000036062572a4 */ /* 0x000ff6000f8e0204 */
[----:B------:R-:W-:Y:S01]  /*67f0*/  @!UPT UIADD3 URZ, UPT, UPT, URZ, URZ, URZ ;  /* 0x000000fffffff290 */ /* 0x000fe2000fffe0ff */
.L_x_118:
[----:B------:R-:W-:Y:S01]  /*6800*/  UISETP.NE.AND UP0, UPT, UR39, 0x1, UPT ;  /* 0x000000012700788c */ /* 0x000fe2000bf05270 */
[----:B------:R-:W-:Y:S01]  /*6810*/  IADD3 R78, PT, PT, R78, 0x1, RZ ;  /* 0x000000014e4e7810 */ /* 0x000fe20007ffe0ff */
[----:B------:R-:W-:Y:S02]  /*6820*/  USHF.L.U32 UR50, UR20, 0x6, URZ ;  /* 0x0000000614327899 */ /* 0x000fe400080006ff */
[----:B------:R-:W-:Y:S07]  /*6830*/  USHF.L.U32 UR49, UR26, 0x7, URZ ;  /* 0x000000071a317899 */ /* 0x000fee00080006ff */
[----:B------:R-:W2:Y:S01]  /*6840*/  @!UP0 LDCU.128 UR12, c[0x0][0xb10] ;  /* 0x00016200ff0c87ac */ /* 0x000ea20008000c00 */
[----:B------:R-:W3:Y:S01]  /*6850*/  @!UP0 LDCU UR5, c[0x0][0xb0c] ;  /* 0x00016180ff0587ac */ /* 0x000ee20008000800 */
[----:B------:R-:W4:Y:S01]  /*6860*/  @!UP0 LDCU UR10, c[0x0][0xb20] ;  /* 0x00016400ff0a87ac */ /* 0x000f220008000800 */
[----:B--2---:R-:W-:Y:S02]  /*6870*/  UIMAD.WIDE.U32 UR8, UR38, UR12, URZ ;  /* 0x0000000c260872a5 */ /* 0x004fe4000f8e00ff */
[----:B------:R-:W-:Y:S02]  /*6880*/  UIMAD.WIDE.U32 UR6, UR37, UR15, URZ ;  /* 0x0000000f250672a5 */ /* 0x000fe4000f8e00ff */
[----:B------:R-:W-:Y:S03]  /*6890*/  @!UP0 UISETP.NE.AND UP1, UPT, UR14, 0x1, UPT ;  /* 0x000000010e00888c */ /* 0x000fe6000bf25270 */
[----:B------:R-:W-:Y:S01]  /*68a0*/  @!UP0 UMOV UR4, UR9 ;  /* 0x0000000900048c82 */ /* 0x000fe20008000000 */
[----:B---3--:R-:W-:Y:S02]  /*68b0*/  @!UP0 UISETP.NE.AND UP2, UPT, UR5, 0x1, UPT ;  /* 0x000000010500888c */ /* 0x008fe4000bf45270 */
[----:B------:R-:W-:Y:S01]  /*68c0*/  @!UP0 USHF.R.U32.HI UR4, URZ, UR13, UR4 ;  /* 0x0000000dff048299 */ /* 0x000fe20008011604 */
[----:B------:R-:W-:Y:S02]  /*68d0*/  @!UP0 UMOV UR6, UR7 ;  /* 0x0000000700068c82 */ /* 0x000fe40008000000 */
[----:B----4-:R-:W-:Y:S02]  /*68e0*/  @!UP0 USHF.R.U32.HI UR6, URZ, UR10, UR6 ;  /* 0x0000000aff068299 */ /* 0x010fe40008011606 */
[----:B------:R-:W-:Y:S02]  /*68f0*/  @!UP0 USEL UR7, UR38, UR4, !UP2 ;  /* 0x0000000426078287 */ /* 0x000fe4000d000000 */
[----:B------:R-:W-:Y:S04]  /*6900*/  @!UP0 USEL UR6, UR37, UR6, !UP1 ;  /* 0x0000000625068287 */ /* 0x000fe8000c800000 */
[----:B------:R-:W-:Y:S02]  /*6910*/  @!UP0 UIADD3 UR4, UPT, UPT, -UR7, UR6, URZ ;  /* 0x0000000607048290 */ /* 0x000fe4000fffe1ff */
[----:B------:R-:W-:Y:S02]  /*6920*/  @!UP0 UIADD3 UR6, UPT, UPT, UR7, -UR6, URZ ;  /* 0x8000000607068290 */ /* 0x000fe4000fffe0ff */
[----:B------:R-:W-:Y:S02]  /*6930*/  @!UP0 UIMAD UR38, UR4, UR5, UR38 ;  /* 0x00000005042682a4 */ /* 0x000fe4000f8e0226 */
[----:B------:R-:W-:Y:S02]  /*6940*/  @!UP0 UIMAD UR37, UR6, UR14, UR37 ;  /* 0x0000000e062582a4 */ /* 0x000fe4000f8e0225 */
[----:B------:R-:W-:Y:S09]  /*6950*/  ULOP3.LUT UP0, URZ, UR62, 0x1b0, URZ, 0xc0, !UPT ;  /* 0x000001b03eff7892 */ /* 0x000ff2000f80c0ff */
[----:B------:R-:W-:Y:S05]  /*6960*/  BRA.U !UP0, `(.L_x_119) ;  /* 0x0000000108407547 */ /* 0x000fea000b800000 */
[----:B------:R-:W2:Y:S01]  /*6970*/  LDCU.64 UR8, c[0x4][0x80] ;  /* 0x01001000ff0877ac */ /* 0x000ea20008000a00 */
[----:B------:R-:W-:Y:S01]  /*6980*/  MOV R3, 0x0 ;  /* 0x0000000000037802 */ /* 0x000fe20000000f00 */
[----:B------:R-:W-:Y:S02]  /*6990*/  HFMA2 R12, -RZ, RZ, 0, 5.9604644775390625e-08 ;  /* 0x00000001ff0c7431 */ /* 0x000fe400000001ff */
[----:B------:R-:W-:Y:S02]  /*69a0*/  IMAD.MOV.U32 R8, RZ, RZ, 0x70 ;  /* 0x00000070ff087424 */ /* 0x000fe400078e00ff */
[----:B------:R-:W-:Y:S01]  /*69b0*/  IMAD.MOV.U32 R13, RZ, RZ, RZ ;  /* 0x000000ffff0d7224 */ /* 0x000fe200078e00ff */
[----:B------:R-:W3:Y:S01]  /*69c0*/  LDCU.64 UR6, c[0x4][0x88] ;  /* 0x01001100ff0677ac */ /* 0x000ee20008000a00 */
[----:B------:R-:W4:Y:S01]  /*69d0*/  LDC.64 R2, c[0x4][R3] ;  /* 0x0100000003027b82 */ /* 0x000f220000000a00 */
[----:B------:R-:W1:Y:S01]  /*69e0*/  LDCU.64 UR4, c[0x4][0x8] ;  /* 0x01000100ff0477ac */ /* 0x000e620008000a00 */
[----:B--2---:R-:W-:Y:S01]  /*69f0*/  MOV R5, UR9 ;  /* 0x0000000900057c02 */ /* 0x004fe20008000f00 */
[----:B------:R-:W-:Y:S01]  /*6a00*/  IMAD.U32 R4, RZ, RZ, UR8 ;  /* 0x00000008ff047e24 */ /* 0x000fe2000f8e00ff */
[----:B---3--:R-:W-:Y:S01]  /*6a10*/  MOV R7, UR7 ;  /* 0x0000000700077c02 */ /* 0x008fe20008000f00 */
[----:B------:R-:W-:Y:S01]  /*6a20*/  IMAD.U32 R6, RZ, RZ, UR6 ;  /* 0x00000006ff067e24 */ /* 0x000fe2000f8e00ff */
[----:B-1----:R-:W-:Y:S01]  /*6a30*/  MOV R11, UR5 ;  /* 0x00000005000b7c02 */ /* 0x002fe20008000f00 */
[----:B------:R-:W-:Y:S02]  /*6a40*/  IMAD.U32 R10, RZ, RZ, UR4 ;  /* 0x00000004ff0a7e24 */ /* 0x000fe4000f8e00ff */
[----:B------:R-:W-:Y:S07]  /*6a50*/  LEPC R20, `(.L_x_119) ;  /* 0x000000001014794e */ /* 0x000fee0000000000 */
[----:B----45:R-:W-:Y:S05]  /*6a60*/  CALL.ABS.NOINC R2 ;  /* 0x0000000002007343 */ /* 0x030fea0003c00000 */
.L_x_119:
[----:B------:R-:W-:Y:S01]  /*6a70*/  LOP3.LUT P0, RZ, R85, 0x1b0, RZ, 0xc0, !PT ;  /* 0x000001b055ff7812 */ /* 0x000fe2000780c0ff */
[----:B------:R-:W-:Y:S11]  /*6a80*/  BSSY.RECONVERGENT B6, `(.L_x_120) ;  /* 0x0000013000067945 */ /* 0x000ff60003800200 */
[----:B------:R-:W-:Y:S01]  /*6a90*/  @!UPT UIADD3 URZ, UPT, UPT, URZ, URZ, URZ ;  /* 0x000000fffffff290 */ /* 0x000fe2000fffe0ff */
[----:B------:R-:W-:Y:S05]  /*6aa0*/  @!P0 BRA `(.L_x_121) ;  /* 0x0000000000408947 */ /* 0x000fea0003800000 */
        /* <DEDUP_REMOVED lines=16> */
.L_x_121:
[----:B------:R-:W-:Y:S05]  /*6bb0*/  BSYNC.RECONVERGENT B6 ;  /* 0x0000000000067941 */ /* 0x000fea0003800200 */
.L_x_120:
[----:B------:R-:W-:Y:S01]  /*6bc0*/  R2UR UR4, R77 ;  /* 0x000000004d0472ca */ /* 0x000fe200000e0000 */
[----:B------:R-:W-:Y:S01]  /*6bd0*/  UISETP.NE.U32.AND UP0, UPT, UR60, URZ, UPT ;  /* 0x000000ff3c00728c */ /* 0x000fe2000bf05070 */
[----:B------:R-:W-:Y:S02]  /*6be0*/  ISETP.NE.U32.AND P4, PT, R72, RZ, PT ;  /* 0x000000ff4800720c */ /* 0x000fe40003f85070 */
[----:B------:R-:W-:Y:S01]  /*6bf0*/  ISETP.NE.U32.AND P2, PT, RZ, UR56, PT ;  /* 0x00000038ff007c0c */ /* 0x000fe2000bf45070 */
[----:B------:R-:W-:Y:S01]  /*6c00*/  UISETP.NE.AND.EX UP1, UPT, UR61, URZ, UPT, UP0 ;  /* 0x000000ff3d00728c */ /* 0x000fe2000bf25300 */
[----:B------:R-:W-:Y:S01]  /*6c10*/  ISETP.NE.AND.EX P4, PT, R73, RZ, PT, P4 ;  /* 0x000000ff4900720c */ /* 0x000fe20003f85340 */
[----:B------:R-:W-:Y:S01]  /*6c20*/  UPLOP3.LUT UP0, UPT, UPT, UPT, UPT, 0x40, 0x4 ;  /* 0x000000000004789c */ /* 0x000fe20003f0e870 */
[----:B------:R-:W-:Y:S05]  /*6c30*/  ISETP.NE.AND.EX P2, PT, RZ, UR57, PT, P2 ;  /* 0x00000039ff007c0c */ /* 0x000fea000bf45320 */
[----:B------:R-:W-:Y:S06]  /*6c40*/  UISETP.NE.AND UP2, UPT, UR4, URZ, UPT ;  /* 0x000000ff0400728c */ /* 0x000fec000bf45270 */
[----:B------:R-:W-:Y:S05]  /*6c50*/  PLOP3.LUT P1, PT, PT, PT, UP2, 0x80, 0x8 ;  /* 0x000000000008781c */ /* 0x000fea0003f2f028 */
[----:B------:R-:W-:Y:S06]  /*6c60*/  @UP2 UPLOP3.LUT UP0, UPT, UPT, UPT, UP1, 0x80, 0x8 ;  /* 0x000000000008289c */ /* 0x000fec0003f0f010 */
[----:B------:R-:W-:Y:S01]  /*6c70*/  PLOP3.LUT P0, PT, PT, PT, UP0, 0x80, 0x8 ;  /* 0x000000000008781c */ /* 0x000fe20003f0f008 */
[----:B------:R-:W-:Y:S01]  /*6c80*/  @!UPT UIADD3 URZ, UPT, UPT, URZ, URZ, URZ ;  /* 0x000000fffffff290 */ /* 0x000fe2000fffe0ff */
[----:B------:R-:W-:Y:S11]  /*6c90*/  BRA.U !UP1, `(.L_x_122) ;  /* 0x00000001093c7547 */ /* 0x000ff6000b800000 */
[----:B------:R-:W-:Y:S01]  /*6ca0*/  UISETP.NE.U32.AND UP0, UPT, UR56, URZ, UPT ;  /* 0x000000ff3800728c */ /* 0x000fe2000bf05070 */
[----:B-1----:R-:W-:Y:S01]  /*6cb0*/  HFMA2 R0, -RZ, RZ, 0, 5.9604644775390625e-08 ;  /* 0x00000001ff007431 */ /* 0x002fe200000001ff */
[----:B------:R-:W1:Y:S01]  /*6cc0*/  LDCU.64 UR8, c[0x0][0x358] ;  /* 0x00006b00ff0877ac */ /* 0x000e620008000a00 */
[----:B------:R-:W-:Y:S01]  /*6cd0*/  IMAD.MOV.U32 R74, RZ, RZ, 0x1 ;  /* 0x00000001ff4a7424 */ /* 0x000fe200078e00ff */
[----:B------:R-:W-:Y:S06]  /*6ce0*/  UISETP.NE.AND.EX UP0, UPT, UR57, URZ, UPT, UP0 ;  /* 0x000000ff3900728c */ /* 0x000fec000bf05300 */
[----:B------:R-:W-:Y:S05]  /*6cf0*/  PLOP3.LUT P3, PT, PT, PT, UP0, 0x80, 0x8 ;  /* 0x000000000008781c */ /* 0x000fea0003f6f008 */
[----:B------:R-:W2:Y:S01]  /*6d00*/  @UP0 LDCU.64 UR4, c[0x0][0x888] ;  /* 0x00011100ff0407ac */ /* 0x000ea20008000a00 */
[----:B------:R-:W-:Y:S07]  /*6d10*/  @UP0 UIMAD UR6, UR36, UR60, URZ ;  /* 0x0000003c240602a4 */ /* 0x000fee000f8e02ff */
[----:B------:R-:W-:Y:S01]  /*6d20*/  @!P3 PRMT R74, R0, 0x7610, R74 ;  /* 0x00007610004ab816 */ /* 0x000fe2000000004a */
[----:B--2---:R-:W-:Y:S06]  /*6d30*/  @UP0 UIMAD.WIDE UR4, UR6, 0x4, UR4 ;  /* 0x00000004060408a5 */ /* 0x004fec000f8e0204 */
[----:B-----5:R-:W-:Y:S01]  /*6d40*/  IMAD.U32 R40, RZ, RZ, UR4 ;  /* 0x00000004ff287e24 */ /* 0x020fe2000f8e00ff */
[----:B------:R-:W-:Y:S04]  /*6d50*/  MOV R41, UR5 ;  /* 0x0000000500297c02 */ /* 0x000fe80008000f00 */
[----:B------:R-:W2:Y:S01]  /*6d60*/  @!UP0 LDCU UR4, c[0x0][0x880] ;  /* 0x00011000ff0487ac */ /* 0x000ea20008000800 */
[----:B-1----:R3:W5:Y:S02]  /*6d70*/  @P3 LDG.E R40, desc[UR8][R40.64] ;  /* 0x0000000828283981 */ /* 0x002764000c1e1900 */
[----:B--23--:R-:W-:Y:S02]  /*6d80*/  @!P3 IMAD.U32 R40, RZ, RZ, UR4 ;  /* 0x00000004ff28be24 */ /* 0x00cfe4000f8e00ff */
.L_x_122:
[----:B------:R-:W-:Y:S05]  /*6d90*/  @!P4 BRA `(.L_x_123) ;  /* 0x000000000024c947 */ /* 0x000fea0003800000 */
[----:B------:R-:W-:Y:S01]  /*6da0*/  ISETP.NE.U32.AND P3, PT, R70, RZ, PT ;  /* 0x000000ff4600720c */ /* 0x000fe20003f65070 */
[----:B------:R-:W2:Y:S03]  /*6db0*/  LDCU.64 UR4, c[0x0][0x358] ;  /* 0x00006b00ff0477ac */ /* 0x000ea60008000a00 */
[----:B------:R-:W-:Y:S11]  /*6dc0*/  ISETP.NE.AND.EX P3, PT, R71, RZ, PT, P3 ;  /* 0x000000ff4700720c */ /* 0x000ff60003f65330 */
[----:B------:R-:W-:Y:S02]  /*6dd0*/  @!UPT UIADD3 URZ, UPT, UPT, URZ, URZ, URZ ;  /* 0x000000fffffff290 */ /* 0x000fe4000fffe0ff */
[----:B------:R-:W3:Y:S01]  /*6de0*/  @P3 LDC.64 R2, c[0x0][0x8a8] ;  /* 0x00022a00ff023b82 */ /* 0x000ee20000000a00 */
[----:B-1----:R-:W-:Y:S04]  /*6df0*/  @P3 IMAD R0, R72, UR36, RZ ;  /* 0x0000002448003c24 */ /* 0x002fe8000f8e02ff */
[----:B---3--:R-:W-:Y:S05]  /*6e00*/  @P3 IMAD.WIDE R2, R0, 0x4, R2 ;  /* 0x0000000400023825 */ /* 0x008fea00078e0202 */
[----:B--2--5:R2:W5:Y:S02]  /*6e10*/  @P3 LDG.E R38, desc[UR4][R2.64] ;  /* 0x0000000402263981 */ /* 0x024564000c1e1900 */
[----:B--2---:R-:W3:Y:S02]  /*6e20*/  @!P3 LDC R38, c[0x0][0x8a0] ;  /* 0x00022800ff26bb82 */ /* 0x004ee40000000800 */
.L_x_123:
[----:B-----5:R-:W-:Y:S01]  /*6e30*/  ISETP.NE.AND P4, PT, R40, RZ, PT ;  /* 0x000000ff2800720c */ /* 0x020fe20003f85270 */
[----:B------:R-:W-:Y:S01]  /*6e40*/  BSSY B1, `(.L_x_124) ;  /* 0x0000042000017945 */ /* 0x000fe20003800000 */
[----:B------:R-:W-:Y:S01]  /*6e50*/  SEL R6, RZ, 0xffffffff, P2 ;  /* 0xffffffffff067807 */ /* 0x000fe20001000000 */
[----:B------:R-:W-:Y:S01]  /*6e60*/  IMAD.MOV.U32 R56, RZ, RZ, 0x1 ;  /* 0x00000001ff387424 */ /* 0x000fe200078e00ff */
[----:B------:R-:W-:Y:S02]  /*6e70*/  LOP3.LUT P3, RZ, R74, 0xff, RZ, 0xc0, !PT ;  /* 0x000000ff4aff7812 */ /* 0x000fe4000786c0ff */
[----:B------:R-:W-:Y:S02]  /*6e80*/  CS2R R46, SRZ ;  /* 0x00000000002e7805 */ /* 0x000fe4000001ff00 */
[----:B-1----:R-:W-:Y:S02]  /*6e90*/  @P1 SEL R0, RZ, 0xffffffff, P4 ;  /* 0xffffffffff001807 */ /* 0x002fe40002000000 */
[----:B------:R-:W-:Y:S02]  /*6ea0*/  CS2R R44, SRZ ;  /* 0x00000000002c7805 */ /* 0x000fe4000001ff00 */
[----:B------:R-:W-:Y:S02]  /*6eb0*/  LEA R3, R81, UR44, 0x3 ;  /* 0x0000002c51037c11 */ /* 0x000fe4000f8e18ff */
[----:B------:R-:W-:Y:S02]  /*6ec0*/  CS2R R50, SRZ ;  /* 0x0000000000327805 */ /* 0x000fe4000001ff00 */
[----:B------:R-:W-:Y:S02]  /*6ed0*/  @P0 SEL R0, R6, R0, !P3 ;  /* 0x0000000006000207 */ /* 0x000fe40005800000 */
[----:B------:R-:W-:Y:S02]  /*6ee0*/  CS2R R48, SRZ ;  /* 0x0000000000307805 */ /* 0x000fe4000001ff00 */
[----:B------:R-:W-:Y:S02]  /*6ef0*/  LEA R43, R36, UR44, 0x3 ;  /* 0x0000002c242b7c11 */ /* 0x000fe4000f8e18ff */
[----:B------:R-:W-:Y:S02]  /*6f00*/  @P1 LOP3.LUT R0, R0, 0x1, RZ, 0xc0, !PT ;  /* 0x0000000100001812 */ /* 0x000fe400078ec0ff */
[----:B------:R-:W-:Y:S02]  /*6f10*/  SHF.L.U32 R4, R83, 0x1f, RZ ;  /* 0x0000001f53047819 */ /* 0x000fe400000006ff */
[----:B------:R-:W-:Y:S02]  /*6f20*/  ISETP.NE.U32.OR P6, PT, R0, 0x1, !P1 ;  /* 0x000000010000780c */ /* 0x000fe40004fc5470 */
[----:B------:R-:W-:Y:S02]  /*6f30*/  PLOP3.LUT P2, PT, PT, PT, UP1, 0x80, 0x8 ;  /* 0x000000000008781c */ /* 0x000fe40003f4f018 */
[----:B------:R-:W-:Y:S02]  /*6f40*/  LEA.HI R39, R36, R36, RZ, 0x1 ;  /* 0x0000002424277211 */ /* 0x000fe400078f08ff */
[----:B------:R-:W-:Y:S02]  /*6f50*/  SEL R5, RZ, 0xffffffff, P4 ;  /* 0xffffffffff057807 */ /* 0x000fe40002000000 */
[----:B------:R-:W-:Y:S05]  /*6f60*/  P2R R2, PR, RZ, 0x40 ;  /* 0x00000040ff027803 */ /* 0x000fea0000000000 */
[----:B------:R-:W-:Y:S02]  /*6f70*/  @P6 SHF.L.U32 R0, R80, 0x1f, RZ ;  /* 0x0000001f50006819 */ /* 0x000fe400000006ff */
[----:B------:R-:W-:Y:S02]  /*6f80*/  @P2 SEL R5, R6, R5, !P3 ;  /* 0x0000000506052207 */ /* 0x000fe40005800000 */
[----:B------:R1:W2:Y:S02]  /*6f90*/  @P6 SYNCS.PHASECHK.TRANS64.TRYWAIT P1, [R3+URZ+0x220], R0 ;  /* 0x00022000030065a7 */ /* 0x0002a400080211ff */
[----:B------:R-:W-:Y:S04]  /*6fa0*/  LOP3.LUT R5, R5, 0x1, RZ, 0xc0, !PT ;  /* 0x0000000105057812 */ /* 0x000fe800078ec0ff */
[----:B------:R-:W-:Y:S04]  /*6fb0*/  ISETP.NE.U32.AND P5, PT, R5, 0x1, PT ;  /* 0x000000010500780c */ /* 0x000fe80003fa5070 */
[----:B------:R-:W-:Y:S01]  /*6fc0*/  P2R R57, PR, RZ, 0x20 ;  /* 0x00000020ff397803 */ /* 0x000fe20000000000 */
[----:B------:R4:W3:Y:S01]  /*6fd0*/  SYNCS.PHASECHK.TRANS64.TRYWAIT P0, [R43+URZ+0x270], R4 ;  /* 0x000270042b0075a7 */ /* 0x0008e200080011ff */
[C---:B-1----:R-:W-:Y:S01]  /*6fe0*/  IMAD.SHL.U32 R0, R39.reuse, 0x40, RZ ;  /* 0x0000004027007824 */ /* 0x042fe200078e00ff */
[----:B------:R-:W-:Y:S04]  /*6ff0*/  LOP3.LUT R39, R39, 0xffe, RZ, 0xc0, !PT ;  /* 0x00000ffe27277812 */ /* 0x000fe800078ec0ff */
[----:B------:R-:W-:Y:S01]  /*7000*/  LOP3.LUT R0, R0, 0xffffff80, RZ, 0xc0, !PT ;  /* 0xffffff8000007812 */ /* 0x000fe200078ec0ff */
[----:B------:R-:W-:Y:S04]  /*7010*/  IMAD.IADD R39, R36, 0x1, -R39 ;  /* 0x0000000124277824 */ /* 0x000fe800078e0a27 */
[----:B------:R-:W-:Y:S04]  /*7020*/  IMAD.IADD R0, R37, 0x1, R0 ;  /* 0x0000000125007824 */ /* 0x000fe800078e0200 */
[----:B------:R-:W-:Y:S01]  /*7030*/  IMAD R39, R39, 0x100000, R0 ;  /* 0x0010000027277824 */ /* 0x000fe200078e0200 */
[----:B--2---:R-:W-:Y:S01]  /*7040*/  @P6 SEL R56, RZ, 0x1, !P1 ;  /* 0x00000001ff386807 */ /* 0x004fe20004800000 */
[----:B----4-:R-:W-:Y:S06]  /*7050*/  @!P6 BRA `(.L_x_125) ;  /* 0x000000000080e947 */ /* 0x010fec0003800000 */
[----:B------:R-:W-:Y:S01]  /*7060*/  @P5 IMAD R6, R81, 0x1000, R69 ;  /* 0x0000100051065824 */ /* 0x000fe200078e0245 */
[----:B------:R-:W-:Y:S01]  /*7070*/  ISETP.NE.AND P1, PT, R56, RZ, PT ;  /* 0x000000ff3800720c */ /* 0x000fe20003f25270 */
[----:B------:R-:W-:Y:S01]  /*7080*/  BSSY B0, `(.L_x_126) ;  /* 0x000000b000007945 */ /* 0x000fe20003800000 */
[----:B------:R-:W-:Y:S01]  /*7090*/  CS2R R50, SRZ ;  /* 0x0000000000327805 */ /* 0x000fe2000001ff00 */
[----:B------:R-:W-:Y:S01]  /*70a0*/  @P5 VIADD R5, R6, UR44 ;  /* 0x0000002c06055c36 */ /* 0x000fe20008000000 */
[----:B------:R-:W-:Y:S02]  /*70b0*/  CS2R R48, SRZ ;  /* 0x0000000000307805 */ /* 0x000fe4000001ff00 */
[----:B------:R-:W-:Y:S02]  /*70c0*/  CS2R R46, SRZ ;  /* 0x00000000002e7805 */ /* 0x000fe4000001ff00 */
[----:B------:R-:W-:Y:S01]  /*70d0*/  CS2R R44, SRZ ;  /* 0x00000000002c7805 */ /* 0x000fe2000001ff00 */
[----:B------:R-:W-:Y:S04]  /*70e0*/  @P5 IMAD R5, R84, -0x10, R5 ;  /* 0xfffffff054055824 */ /* 0x000fe800078e0205 */
[----:B------:R-:W-:Y:S05]  /*70f0*/  @P1 BRA `(.L_x_127) ;  /* 0x00000000000c1947 */ /* 0x000fea0003800000 */
[----:B------:R-:W-:Y:S04]  /*7100*/  SHF.L.U32 R0, R80, 0x1f, RZ ;  /* 0x0000001f50007819 */ /* 0x000fe800000006ff */
[----:B------:R-:W1:Y:S02]  /*7110*/  SYNCS.PHASECHK.TRANS64.TRYWAIT P1, [R3+URZ+0x220], R0 ;  /* 0x00022000030075a7 */ /* 0x000e6400080211ff */
[----:B-1----:R-:W-:Y:S05]  /*7120*/  @!P1 BRA `(.L_x_128) ;  /* 0x0000002c00e89947 */ /* 0x002fea0003800000 */
.L_x_127:
[----:B------:R-:W-:Y:S05]  /*7130*/  BSYNC B0 ;  /* 0x0000000000007941 */ /* 0x000fea0003800000 */
.L_x_126:
[----:B------:R-:W-:Y:S01]  /*7140*/  ISETP.NE.AND P1, PT, R57, RZ, PT ;  /* 0x000000ff3900720c */ /* 0x000fe20003f25270 */
[----:B-1----:R-:W-:Y:S02]  /*7150*/  VIADD R3, R3, 0x230 ;  /* 0x0000023003037836 */ /* 0x002fe40000000000 */
[----:B------:R-:W-:Y:S02]  /*7160*/  IMAD.U32 R0, RZ, RZ, UR45 ;  /* 0x0000002dff007e24 */ /* 0x000fe4000f8e00ff */
[----:B------:R-:W-:Y:S03]  /*7170*/  VIADD R81, R81, 0x1 ;  /* 0x0000000151517836 */ /* 0x000fe60000000000 */
[----:B------:R-:W-:Y:S05]  /*7180*/  PRMT R0, R0, 0x654, R3 ;  /* 0x0000065400007816 */ /* 0x000fea0000000003 */
[----:B------:R1:W2:Y:S04]  /*7190*/  @P1 LDS.128 R48, [R6+UR44+0x400] ;  /* 0x0004002c06301984 */ /* 0x0002a80008000c00 */
[----:B------:R1:W4:Y:S01]  /*71a0*/  @P1 LDS.128 R44, [R5+0x410] ;  /* 0x00041000052c1984 */ /* 0x0003220000000c00 */
[C---:B------:R-:W-:Y:S01]  /*71b0*/  ISETP.NE.AND P1, PT, R81.reuse, 0x2, PT ;  /* 0x000000025100780c */ /* 0x040fe20003f25270 */
[----:B------:R-:W-:Y:S01]  /*71c0*/  @!PT LDS RZ, [RZ] ;  /* 0x00000000fffff984 */ /* 0x000fe20000000800 */
[----:B------:R-:W-:Y:S01]  /*71d0*/  @!PT LDS RZ, [RZ] ;  /* 0x00000000fffff984 */ /* 0x000fe20000000800 */
[----:B------:R-:W-:Y:S01]  /*71e0*/  @!PT LDS RZ, [RZ] ;  /* 0x00000000fffff984 */ /* 0x000fe20000000800 */
[----:B------:R-:W-:Y:S01]  /*71f0*/  @!PT LDS RZ, [RZ] ;  /* 0x00000000fffff984 */ /* 0x000fe20000000800 */
[----:B------:R5:W-:Y:S06]  /*7200*/  MEMBAR.ALL.CTA ;  /* 0x0000000000007992 */ /* 0x000bec0000008000 */
[----:B-----5:R-:W5:Y:S01]  /*7210*/  FENCE.VIEW.ASYNC.S ;  /* 0x00000000000073c6 */ /* 0x020f620000000000 */
[----:B------:R-:W-:Y:S01]  /*7220*/  SEL R81, R81, RZ, P1 ;  /* 0x000000ff51517207 */ /* 0x000fe20000800000 */
[----:B-----5:R5:W-:Y:S02]  /*7230*/  SYNCS.ARRIVE.TRANS64.RED.A1T0 RZ, [R0+URZ], RZ ;  /* 0x000000ff00ff79a7 */ /* 0x020be400081004ff */
[----:B-----5:R-:W-:Y:S04]  /*7240*/  SEL R0, RZ, 0x1, P1 ;  /* 0x00000001ff007807 */ /* 0x020fe80000800000 */
[----:B-12---:R-:W-:Y:S02]  /*7250*/  LOP3.LUT R80, R80, R0, RZ, 0x3c, !PT ;  /* 0x0000000050507212 */ /* 0x006fe400078e3cff */
.L_x_125:
[----:B------:R-:W-:Y:S05]  /*7260*/  BSYNC B1 ;  /* 0x0000000000017941 */ /* 0x000fea0003800000 */
.L_x_124:
[----:B------:R-:W-:Y:S04]  /*7270*/  SHF.R.U32.HI R0, RZ, 0x15, R39 ;  /* 0x00000015ff007819 */ /* 0x000fe80000011627 */
[----:B------:R-:W-:Y:S01]  /*7280*/  LOP3.LUT P1, RZ, R0, 0x3, R75, 0x48, !PT ;  /* 0x0000000300ff7812 */ /* 0x000fe2000782484b */
[----:B------:R-:W-:Y:S01]  /*7290*/  @!UPT UIADD3 URZ, UPT, UPT, URZ, URZ, URZ ;  /* 0x000000fffffff290 */ /* 0x000fe2000fffe0ff */
[----:B---3--:R-:W-:Y:S11]  /*72a0*/  @P0 BRA `(.L_x_129) ;  /* 0x0000000000080947 */ /* 0x008ff60003800000 */
[----:B------:R-:W1:Y:S02]  /*72b0*/  SYNCS.PHASECHK.TRANS64.TRYWAIT P0, [R43+URZ+0x270], R4 ;  /* 0x000270042b0075a7 */ /* 0x000e6400080011ff */
[----:B-1----:R-:W-:Y:S05]  /*72c0*/  @!P0 BRA `(.L_x_130) ;  /* 0x0000002c00948947 */ /* 0x002fea0003800000 */
.L_x_129:
        /* <DEDUP_REMOVED lines=8> */
[----:B------:R-:W5:Y:S01]  /*7350*/  LDCU.64 UR4, c[0x4][0x10] ;  /* 0x01000200ff0477ac */ /* 0x000f620008000a00 */
[----:B--2---:R-:W-:Y:S01]  /*7360*/  MOV R5, UR9 ;  /* 0x0000000900057c02 */ /* 0x004fe20008000f00 */
[----:B-1----:R-:W-:Y:S01]  /*7370*/  IMAD.U32 R4, RZ, RZ, UR8 ;  /* 0x00000008ff047e24 */ /* 0x002fe2000f8e00ff */
[----:B---3--:R-:W-:Y:S01]  /*7380*/  MOV R7, UR7 ;  /* 0x0000000700077c02 */ /* 0x008fe20008000f00 */
[----:B------:R-:W-:Y:S01]  /*7390*/  IMAD.U32 R6, RZ, RZ, UR6 ;  /* 0x00000006ff067e24 */ /* 0x000fe2000f8e00ff */
[----:B-----5:R-:W-:Y:S01]  /*73a0*/  MOV R11, UR5 ;  /* 0x00000005000b7c02 */ /* 0x020fe20008000f00 */
[----:B------:R-:W-:Y:S02]  /*73b0*/  IMAD.U32 R10, RZ, RZ, UR4 ;  /* 0x00000004ff0a7e24 */ /* 0x000fe4000f8e00ff */
[----:B------:R-:W-:Y:S07]  /*73c0*/  LEPC R20, `(.L_x_131) ;  /* 0x000000001014794e */ /* 0x000fee0000000000 */
[----:B----4-:R-:W-:Y:S05]  /*73d0*/  CALL.ABS.NOINC R14 ;  /* 0x000000000e007343 */ /* 0x010fea0003c00000 */
.L_x_131:
[----:B------:R-:W-:Y:S05]  /*73e0*/  WARPSYNC.ALL ;  /* 0x0000000000007948 */ /* 0x000fea0003800000 */
[----:B------:R-:W-:Y:S01]  /*73f0*/  R2UR UR4, R39 ;  /* 0x00000000270472ca */ /* 0x000fe200000e0000 */
[----:B------:R-:W-:Y:S01]  /*7400*/  BSSY.RECONVERGENT B0, `(.L_x_132) ;  /* 0x00000a0000007945 */ /* 0x000fe20003800200 */
[----:B------:R-:W-:Y:S02]  /*7410*/  ISETP.NE.AND P6, PT, R2, RZ, PT ;  /* 0x000000ff0200720c */ /* 0x000fe40003fc5270 */
[C---:B------:R-:W-:Y:S02]  /*7420*/  SHF.L.U32 R2, R48.reuse, 0x10, RZ ;  /* 0x0000001030027819 */ /* 0x040fe400000006ff */
[C---:B------:R-:W-:Y:S02]  /*7430*/  PRMT R3, R48.reuse, 0x8880, RZ ;  /* 0x0000888030037816 */ /* 0x040fe400000000ff */
[----:B------:R-:W-:Y:S02]  /*7440*/  SHF.L.U32 R41, R48, 0x8, RZ ;  /* 0x0000000830297819 */ /* 0x000fe400000006ff */
[----:B------:R-:W-:Y:S02]  /*7450*/  SHF.L.U32 R42, R49, 0x10, RZ ;  /* 0x00000010312a7819 */ /* 0x000fe400000006ff */
[----:B------:R-:W-:Y:S01]  /*7460*/  ISETP.NE.AND P0, PT, R86, RZ, PT ;  /* 0x000000ff5600720c */ /* 0x000fe20003f05270 */
[----:B-1----:R-:W-:Y:S01]  /*7470*/  LDTM.16dp32bit_t0_t15.x32 R4, tmem[UR4] ;  /* 0x00000004000479ee */ /* 0x002fe20008a80000 */
[----:B------:R-:W1:Y:S01]  /*7480*/  LDTM.16dp32bit_t16_t31.x32 R4, tmem[UR4+0x20] ;  /* 0x00002004000479ee */ /* 0x000e620008aa0000 */
[----:B------:R-:W-:Y:S01]  /*7490*/  SHF.R.S32.HI R42, RZ, 0x18, R42 ;  /* 0x00000018ff2a7819 */ /* 0x000fe2000001142a */
[C---:B-1----:R-:W-:Y:S01]  /*74a0*/  IMAD R0, R38.reuse, R4, RZ ;  /* 0x0000000426007224 */ /* 0x042fe200078e02ff */
[----:B------:R-:W-:Y:S01]  /*74b0*/  SHF.R.S32.HI R4, RZ, 0x18, R2 ;  /* 0x00000018ff047819 */ /* 0x000fe20000011402 */
[C---:B------:R-:W-:Y:S01]  /*74c0*/  IMAD R2, R38.reuse, R5, RZ ;  /* 0x0000000526027224 */ /* 0x040fe200078e02ff */
[----:B------:R-:W-:Y:S01]  /*74d0*/  SHF.R.S32.HI R5, RZ, 0x18, R41 ;  /* 0x00000018ff057819 */ /* 0x000fe20000011429 */
[----:B------:R-:W-:Y:S01]  /*74e0*/  IMAD R0, R3, R40, R0 ;  /* 0x0000002803007224 */ /* 0x000fe200078e0200 */
[----:B------:R-:W-:Y:S01]  /*74f0*/  PRMT R41, R49, 0x8880, RZ ;  /* 0x0000888031297816 */ /* 0x000fe200000000ff */
[----:B------:R-:W-:Y:S02]  /*7500*/  IMAD R3, R38, R6, RZ ;  /* 0x0000000626037224 */ /* 0x000fe400078e02ff */
[-C--:B------:R-:W-:Y:S01]  /*7510*/  IMAD R2, R4, R40.reuse, R2 ;  /* 0x0000002804027224 */ /* 0x080fe200078e0202 */
[----:B------:R-:W-:Y:S01]  /*7520*/  SHF.R.S32.HI R4, RZ, 0x18, R48 ;  /* 0x00000018ff047819 */ /* 0x000fe20000011430 */
[----:B------:R-:W-:Y:S02]  /*7530*/  IMAD R7, R38, R7, RZ ;  /* 0x0000000726077224 */ /* 0x000fe400078e02ff */
[-C--:B------:R-:W-:Y:S02]  /*7540*/  IMAD R3, R5, R40.reuse, R3 ;  /* 0x0000002805037224 */ /* 0x080fe400078e0203 */
[----:B------:R-:W-:Y:S02]  /*7550*/  IMAD R7, R4, R40, R7 ;  /* 0x0000002804077224 */ /* 0x000fe400078e0207 */
[C---:B------:R-:W-:Y:S02]  /*7560*/  IMAD R6, R38.reuse, R11, RZ ;  /* 0x0000000b26067224 */ /* 0x040fe400078e02ff */
[C---:B------:R-:W-:Y:S01]  /*7570*/  IMAD R11, R38.reuse, R16, RZ ;  /* 0x00000010260b7224 */ /* 0x040fe200078e02ff */
[----:B------:R-:W-:Y:S01]  /*7580*/  I2IP.S8.S32.SAT R52, R7, R3, RZ ;  /* 0x0000000307347239 */ /* 0x000fe200000014ff */
[C---:B------:R-:W-:Y:S02]  /*7590*/  IMAD R16, R38.reuse, R21, RZ ;  /* 0x0000001526107224 */ /* 0x040fe400078e02ff */
[----:B------:R-:W-:Y:S01]  /*75a0*/  IMAD R21, R38, R26, RZ ;  /* 0x0000001a26157224 */ /* 0x000fe200078e02ff */
[----:B------:R-:W-:Y:S01]  /*75b0*/  I2IP.S8.S32.SAT R52, R2, R0, R52 ;  /* 0x0000000002347239 */ /* 0x000fe20000001434 */
[C---:B------:R-:W-:Y:S01]  /*75c0*/  IMAD R26, R38.reuse, R31, RZ ;  /* 0x0000001f261a7224 */ /* 0x040fe200078e02ff */
[----:B------:R-:W-:Y:S01]  /*75d0*/  SHF.R.S32.HI R2, RZ, 0x18, R49 ;  /* 0x00000018ff027819 */ /* 0x000fe20000011431 */
[C---:B------:R-:W-:Y:S02]  /*75e0*/  IMAD R3, R38.reuse, R8, RZ ;  /* 0x0000000826037224 */ /* 0x040fe400078e02ff */
[----:B------:R-:W-:Y:S02]  /*75f0*/  IMAD.SHL.U32 R31, R49, 0x100, RZ ;  /* 0x00000100311f7824 */ /* 0x000fe400078e00ff */
[C---:B------:R-:W-:Y:S02]  /*7600*/  IMAD R8, R38.reuse, R13, RZ ;  /* 0x0000000d26087224 */ /* 0x040fe400078e02ff */
[C---:B------:R-:W-:Y:S01]  /*7610*/  IMAD R13, R38.reuse, R18, RZ ;  /* 0x00000012260d7224 */ /* 0x040fe200078e02ff */
[----:B------:R-:W-:Y:S01]  /*7620*/  SHF.R.S32.HI R0, RZ, 0x18, R31 ;  /* 0x00000018ff007819 */ /* 0x000fe2000001141f */
[----:B------:R-:W-:Y:S01]  /*7630*/  IMAD R18, R38, R23, RZ ;  /* 0x0000001726127224 */ /* 0x000fe200078e02ff */
[----:B------:R-:W-:Y:S01]  /*7640*/  SHF.L.U32 R31, R50, 0x10, RZ ;  /* 0x00000010321f7819 */ /* 0x000fe200000006ff */
[C---:B------:R-:W-:Y:S02]  /*7650*/  IMAD R4, R38.reuse, R9, RZ ;  /* 0x0000000926047224 */ /* 0x040fe400078e02ff */
[C---:B------:R-:W-:Y:S01]  /*7660*/  IMAD R23, R38.reuse, R28, RZ ;  /* 0x0000001c26177224 */ /* 0x040fe200078e02ff */
[----:B------:R-:W-:Y:S01]  /*7670*/  SHF.R.S32.HI R31, RZ, 0x18, R31 ;  /* 0x00000018ff1f7819 */ /* 0x000fe2000001141f */
[C---:B------:R-:W-:Y:S02]  /*7680*/  IMAD R7, R38.reuse, R12, RZ ;  /* 0x0000000c26077224 */ /* 0x040fe400078e02ff */
[----:B------:R-:W-:Y:S01]  /*7690*/  IMAD R28, R38, R33, RZ ;  /* 0x00000021261c7224 */ /* 0x000fe200078e02ff */
[----:B------:R-:W-:Y:S01]  /*76a0*/  PRMT R33, R50, 0x8880, RZ ;  /* 0x0000888032217816 */ /* 0x000fe200000000ff */
[----:B------:R-:W-:Y:S02]  /*76b0*/  IMAD R3, R41, R40, R3 ;  /* 0x0000002829037224 */ /* 0x000fe400078e0203 */
[C---:B------:R-:W-:Y:S02]  /*76c0*/  IMAD R12, R38.reuse, R17, RZ ;  /* 0x00000011260c7224 */ /* 0x040fe400078e02ff */
[C---:B------:R-:W-:Y:S02]  /*76d0*/  IMAD R5, R38.reuse, R10, RZ ;  /* 0x0000000a26057224 */ /* 0x040fe400078e02ff */
[----:B------:R-:W-:Y:S02]  /*76e0*/  IMAD R17, R38, R22, RZ ;  /* 0x0000001626117224 */ /* 0x000fe400078e02ff */
[----:B------:R-:W-:Y:S02]  /*76f0*/  IMAD R4, R42, R40, R4 ;  /* 0x000000282a047224 */ /* 0x000fe400078e0204 */
[C---:B------:R-:W-:Y:S02]  /*7700*/  IMAD R22, R38.reuse, R27, RZ ;  /* 0x0000001b26167224 */ /* 0x040fe400078e02ff */
[----:B------:R-:W-:Y:S01]  /*7710*/  IMAD R27, R38, R32, RZ ;  /* 0x00000020261b7224 */ /* 0x000fe200078e02ff */
[----:B------:R-:W-:Y:S01]  /*7720*/  SHF.L.U32 R32, R50, 0x8, RZ ;  /* 0x0000000832207819 */ /* 0x000fe200000006ff */
[-C--:B------:R-:W-:Y:S02]  /*7730*/  IMAD R5, R0, R40.reuse, R5 ;  /* 0x0000002800057224 */ /* 0x080fe400078e0205 */
[----:B------:R-:W-:Y:S01]  /*7740*/  IMAD.MOV.U32 R0, RZ, RZ, R33 ;  /* 0x000000ffff007224 */ /* 0x000fe200078e0021 */
[----:B------:R-:W-:Y:S01]  /*7750*/  SHF.R.S32.HI R32, RZ, 0x18, R32 ;  /* 0x00000018ff207819 */ /* 0x000fe20000011420 */
[-C--:B------:R-:W-:Y:S01]  /*7760*/  IMAD R6, R2, R40.reuse, R6 ;  /* 0x0000002802067224 */ /* 0x080fe200078e0206 */
[----:B------:R-:W-:Y:S01]  /*7770*/  SHF.R.S32.HI R2, RZ, 0x18, R50 ;  /* 0x00000018ff027819 */ /* 0x000fe20000011432 */
[----:B------:R-:W-:Y:S01]  /*7780*/  IMAD R7, R0, R40, R7 ;  /* 0x0000002800077224 */ /* 0x000fe200078e0207 */
[----:B------:R-:W-:Y:S01]  /*7790*/  PRMT R0, R51, 0x8880, RZ ;  /* 0x0000888033007816 */ /* 0x000fe200000000ff */
[----:B------:R-:W-:Y:S01]  /*77a0*/  IMAD R9, R38, R14, RZ ;  /* 0x0000000e26097224 */ /* 0x000fe200078e02ff */
[----:B------:R-:W-:Y:S01]  /*77b0*/  I2IP.S8.S32.SAT R6, R6, R5, RZ ;  /* 0x0000000506067239 */ /* 0x000fe200000014ff */
[-C--:B------:R-:W-:Y:S01]  /*77c0*/  IMAD R8, R31, R40.reuse, R8 ;  /* 0x000000281f087224 */ /* 0x080fe200078e0208 */
[C---:B------:R-:W-:Y:S01]  /*77d0*/  SHF.L.U32 R31, R51.reuse, 0x8, RZ ;  /* 0x00000008331f7819 */ /* 0x040fe200000006ff */
[----:B------:R-:W-:Y:S01]  /*77e0*/  IMAD R10, R38, R15, RZ ;  /* 0x0000000f260a7224 */ /* 0x000fe200078e02ff */
[----:B------:R-:W-:Y:S01]  /*77f0*/  I2IP.S8.S32.SAT R53, R4, R3, R6 ;  /* 0x0000000304357239 */ /* 0x000fe20000001406 */
[-C--:B------:R-:W-:Y:S01]  /*7800*/  IMAD R9, R32, R40.reuse, R9 ;  /* 0x0000002820097224 */ /* 0x080fe200078e0209 */
[----:B------:R-:W-:Y:S01]  /*7810*/  SHF.R.S32.HI R5, RZ, 0x18, R31 ;  /* 0x00000018ff057819 */ /* 0x000fe2000001141f */
[-C--:B------:R-:W-:Y:S01]  /*7820*/  IMAD R10, R2, R40.reuse, R10 ;  /* 0x00000028020a7224 */ /* 0x080fe200078e020a */
[----:B------:R-:W-:Y:S01]  /*7830*/  SHF.L.U32 R2, R51, 0x10, RZ ;  /* 0x0000001033027819 */ /* 0x000fe200000006ff */
[----:B------:R-:W-:Y:S01]  /*7840*/  IMAD R11, R0, R40, R11 ;  /* 0x00000028000b7224 */ /* 0x000fe200078e020b */
[----:B------:R-:W-:Y:S01]  /*7850*/  SHF.R.S32.HI R0, RZ, 0x18, R51 ;  /* 0x00000018ff007819 */ /* 0x000fe20000011433 */
[C---:B------:R-:W-:Y:S01]  /*7860*/  IMAD R15, R38.reuse, R20, RZ ;  /* 0x00000014260f7224 */ /* 0x040fe200078e02ff */
[----:B------:R-:W-:Y:S01]  /*7870*/  SHF.R.S32.HI R2, RZ, 0x18, R2 ;  /* 0x00000018ff027819 */ /* 0x000fe20000011402 */
[C---:B------:R-:W-:Y:S01]  /*7880*/  IMAD R14, R38.reuse, R19, RZ ;  /* 0x00000013260e7224 */ /* 0x040fe200078e02ff */
[C---:B----4-:R-:W-:Y:S01]  /*7890*/  SHF.L.U32 R4, R45.reuse, 0x10, RZ ;  /* 0x000000102d047819 */ /* 0x050fe200000006ff */
[----:B------:R-:W-:Y:S01]  /*78a0*/  IMAD R19, R38, R24, RZ ;  /* 0x0000001826137224 */ /* 0x000fe200078e02ff */
[----:B------:R-:W-:Y:S01]  /*78b0*/  PRMT R3, R45, 0x8880, RZ ;  /* 0x000088802d037816 */ /* 0x000fe200000000ff */
[-C--:B------:R-:W-:Y:S01]  /*78c0*/  IMAD R12, R2, R40.reuse, R12 ;  /* 0x00000028020c7224 */ /* 0x080fe200078e020c */
[----:B------:R-:W-:Y:S01]  /*78d0*/  PRMT R2, R44, 0x8880, RZ ;  /* 0x000088802c027816 */ /* 0x000fe200000000ff */
[-C--:B------:R-:W-:Y:S01]  /*78e0*/  IMAD R13, R5, R40.reuse, R13 ;  /* 0x00000028050d7224 */ /* 0x080fe200078e020d */
[----:B------:R-:W-:Y:S01]  /*78f0*/  SHF.R.S32.HI R4, RZ, 0x18, R4 ;  /* 0x00000018ff047819 */ /* 0x000fe20000011404 */
[----:B------:R-:W-:Y:S01]  /*7900*/  IMAD R14, R0, R40, R14 ;  /* 0x00000028000e7224 */ /* 0x000fe200078e020e */
[----:B------:R-:W-:Y:S01]  /*7910*/  MOV R0, R2 ;  /* 0x0000000200007202 */ /* 0x000fe20000000f00 */
[----:B------:R-:W-:Y:S01]  /*7920*/  IMAD.U32 R5, R44, 0x10000, RZ ;  /* 0x000100002c057824 */ /* 0x000fe200078e00ff */
[----:B------:R-:W-:Y:S01]  /*7930*/  I2IP.S8.S32.SAT R9, R10, R9, RZ ;  /* 0x000000090a097239 */ /* 0x000fe200000014ff */
[----:B------:R-:W-:Y:S01]  /*7940*/  IMAD R20, R38, R25, RZ ;  /* 0x0000001926147224 */ /* 0x000fe200078e02ff */
[----:B------:R-:W-:Y:S01]  /*7950*/  I2IP.S8.S32.SAT R13, R14, R13, RZ ;  /* 0x0000000d0e0d7239 */ /* 0x000fe200000014ff */
[----:B------:R-:W-:Y:S01]  /*7960*/  IMAD R15, R0, R40, R15 ;  /* 0x00000028000f7224 */ /* 0x000fe200078e020f */
[----:B------:R-:W-:Y:S01]  /*7970*/  SHF.R.S32.HI R2, RZ, 0x18, R5 ;  /* 0x00000018ff027819 */ /* 0x000fe20000011405 */
[----:B------:R-:W-:Y:S01]  /*7980*/  IMAD R24, R38, R29, RZ ;  /* 0x0000001d26187224 */ /* 0x000fe200078e02ff */
[----:B------:R-:W-:Y:S01]  /*7990*/  SHF.L.U32 R0, R44, 0x8, RZ ;  /* 0x000000082c007819 */ /* 0x000fe200000006ff */
[----:B------:R-:W-:Y:S01]  /*79a0*/  IMAD R25, R38, R30, RZ ;  /* 0x0000001e26197224 */ /* 0x000fe200078e02ff */
[----:B------:R-:W-:Y:S01]  /*79b0*/  I2IP.S8.S32.SAT R54, R8, R7, R9 ;  /* 0x0000000708367239 */ /* 0x000fe20000001409 */
[----:B------:R-:W-:Y:S01]  /*79c0*/  IMAD R16, R2, R40, R16 ;  /* 0x0000002802107224 */ /* 0x000fe200078e0210 */
[----:B------:R-:W-:Y:S01]  /*79d0*/  SHF.R.S32.HI R0, RZ, 0x18, R0 ;  /* 0x00000018ff007819 */ /* 0x000fe20000011400 */
[----:B------:R-:W-:Y:S01]  /*79e0*/  IMAD R29, R38, R34, RZ ;  /* 0x00000022261d7224 */ /* 0x000fe200078e02ff */
[----:B------:R-:W-:Y:S01]  /*79f0*/  SHF.R.S32.HI R2, RZ, 0x18, R44 ;  /* 0x00000018ff027819 */ /* 0x000fe2000001142c */
[----:B------:R-:W-:Y:S01]  /*7a00*/  IMAD.SHL.U32 R5, R45, 0x100, RZ ;  /* 0x000001002d057824 */ /* 0x000fe200078e00ff */
[----:B------:R-:W-:Y:S01]  /*7a10*/  I2IP.S8.S32.SAT R55, R12, R11, R13 ;  /* 0x0000000b0c377239 */ /* 0x000fe2000000140d */
[-C--:B------:R-:W-:Y:S02]  /*7a20*/  IMAD R17, R0, R40.reuse, R17 ;  /* 0x0000002800117224 */ /* 0x080fe400078e0211 */
[-C--:B------:R-:W-:Y:S01]  /*7a30*/  IMAD R18, R2, R40.reuse, R18 ;  /* 0x0000002802127224 */ /* 0x080fe200078e0212 */
[----:B------:R-:W-:Y:S01]  /*7a40*/  SHF.R.S32.HI R0, RZ, 0x18, R5 ;  /* 0x00000018ff007819 */ /* 0x000fe20000011405 */
[-C--:B------:R-:W-:Y:S01]  /*7a50*/  IMAD R19, R3, R40.reuse, R19 ;  /* 0x0000002803137224 */ /* 0x080fe200078e0213 */
[----:B------:R-:W-:Y:S01]  /*7a60*/  SHF.R.S32.HI R2, RZ, 0x18, R45 ;  /* 0x00000018ff027819 */ /* 0x000fe2000001142d */
[-C--:B------:R-:W-:Y:S01]  /*7a70*/  IMAD R20, R4, R40.reuse, R20 ;  /* 0x0000002804147224 */ /* 0x080fe200078e0214 */
[----:B------:R-:W-:Y:S01]  /*7a80*/  SHF.L.U32 R4, R46, 0x10, RZ ;  /* 0x000000102e047819 */ /* 0x000fe200000006ff */
[-C--:B------:R-:W-:Y:S01]  /*7a90*/  IMAD R21, R0, R40.reuse, R21 ;  /* 0x0000002800157224 */ /* 0x080fe200078e0215 */
[C---:B------:R-:W-:Y:S01]  /*7aa0*/  PRMT R0, R46.reuse, 0x8880, RZ ;  /* 0x000088802e007816 */ /* 0x040fe200000000ff */
[----:B------:R1:W-:Y:S01]  /*7ab0*/  STS.128 [R69+UR44+0x2400], R52 ;  /* 0x0024003445007988 */ /* 0x0003e20008000c2c */
[----:B------:R-:W-:Y:S01]  /*7ac0*/  SHF.L.U32 R3, R46, 0x8, RZ ;  /* 0x000000082e037819 */ /* 0x000fe200000006ff */
[-C--:B------:R-:W-:Y:S01]  /*7ad0*/  IMAD R22, R2, R40.reuse, R22 ;  /* 0x0000002802167224 */ /* 0x080fe200078e0216 */
[----:B------:R-:W-:Y:S01]  /*7ae0*/  SHF.R.S32.HI R2, RZ, 0x18, R4 ;  /* 0x00000018ff027819 */ /* 0x000fe20000011404 */
[-C--:B------:R-:W-:Y:S01]  /*7af0*/  IMAD R23, R0, R40.reuse, R23 ;  /* 0x0000002800177224 */ /* 0x080fe200078e0217 */
[----:B------:R-:W-:Y:S01]  /*7b00*/  SHF.R.S32.HI R3, RZ, 0x18, R3 ;  /* 0x00000018ff037819 */ /* 0x000fe20000011403 */
[----:B------:R-:W-:Y:S01]  /*7b10*/  IMAD R30, R38, R35, RZ ;  /* 0x00000023261e7224 */ /* 0x000fe200078e02ff */
[----:B------:R-:W-:Y:S01]  /*7b20*/  SHF.R.S32.HI R0, RZ, 0x18, R46 ;  /* 0x00000018ff007819 */ /* 0x000fe2000001142e */
[-C--:B------:R-:W-:Y:S01]  /*7b30*/  IMAD R24, R2, R40.reuse, R24 ;  /* 0x0000002802187224 */ /* 0x080fe200078e0218 */
[----:B------:R-:W-:Y:S01]  /*7b40*/  PRMT R2, R47, 0x8880, RZ ;  /* 0x000088802f027816 */ /* 0x000fe200000000ff */
[-C--:B------:R-:W-:Y:S01]  /*7b50*/  IMAD R25, R3, R40.reuse, R25 ;  /* 0x0000002803197224 */ /* 0x080fe200078e0219 */
[C---:B------:R-:W-:Y:S01]  /*7b60*/  SHF.L.U32 R3, R47.reuse, 0x10, RZ ;  /* 0x000000102f037819 */ /* 0x040fe200000006ff */
[----:B------:R-:W-:Y:S01]  /*7b70*/  IMAD.SHL.U32 R4, R47, 0x100, RZ ;  /* 0x000001002f047824 */ /* 0x000fe200078e00ff */
[----:B------:R-:W-:Y:S01]  /*7b80*/  SHF.R.S32.HI R5, RZ, 0x18, R47 ;  /* 0x00000018ff057819 */ /* 0x000fe2000001142f */
[-C--:B------:R-:W-:Y:S01]  /*7b90*/  IMAD R26, R0, R40.reuse, R26 ;  /* 0x00000028001a7224 */ /* 0x080fe200078e021a */
[----:B------:R-:W-:Y:S01]  /*7ba0*/  SHF.R.S32.HI R3, RZ, 0x18, R3 ;  /* 0x00000018ff037819 */ /* 0x000fe20000011403 */
[-C--:B------:R-:W-:Y:S01]  /*7bb0*/  IMAD R27, R2, R40.reuse, R27 ;  /* 0x00000028021b7224 */ /* 0x080fe200078e021b */
[----:B------:R-:W-:Y:S02]  /*7bc0*/  SHF.R.S32.HI R4, RZ, 0x18, R4 ;  /* 0x00000018ff047819 */ /* 0x000fe40000011404 */
[----:B------:R-:W-:Y:S01]  /*7bd0*/  I2IP.S8.S32.SAT R17, R18, R17, RZ ;  /* 0x0000001112117239 */ /* 0x000fe200000014ff */
[-C--:B------:R-:W-:Y:S01]  /*7be0*/  IMAD R28, R3, R40.reuse, R28 ;  /* 0x00000028031c7224 */ /* 0x080fe200078e021c */
[----:B------:R-:W-:Y:S01]  /*7bf0*/  I2IP.S8.S32.SAT R21, R22, R21, RZ ;  /* 0x0000001516157239 */ /* 0x000fe200000014ff */
[-C--:B------:R-:W-:Y:S01]  /*7c00*/  IMAD R29, R4, R40.reuse, R29 ;  /* 0x00000028041d7224 */ /* 0x080fe200078e021d */
[----:B------:R-:W-:Y:S01]  /*7c10*/  I2IP.S8.S32.SAT R16, R16, R15, R17 ;  /* 0x0000000f10107239 */ /* 0x000fe20000001411 */
[----:B------:R-:W-:Y:S01]  /*7c20*/  IMAD R30, R5, R40, R30 ;  /* 0x00000028051e7224 */ /* 0x000fe200078e021e */
[----:B------:R-:W-:Y:S02]  /*7c30*/  I2IP.S8.S32.SAT R17, R20, R19, R21 ;  /* 0x0000001314117239 */ /* 0x000fe40000001415 */
[----:B------:R-:W-:Y:S02]  /*7c40*/  I2IP.S8.S32.SAT R18, R26, R25, RZ ;  /* 0x000000191a127239 */ /* 0x000fe400000014ff */
[----:B------:R-:W-:Y:S02]  /*7c50*/  I2IP.S8.S32.SAT R19, R30, R29, RZ ;  /* 0x0000001d1e137239 */ /* 0x000fe400000014ff */
[----:B------:R-:W-:Y:S02]  /*7c60*/  IADD3 R2, PT, PT, R69, UR44, RZ ;  /* 0x0000002c45027c10 */ /* 0x000fe4000fffe0ff */
[----:B------:R-:W-:Y:S02]  /*7c70*/  SHF.L.U32 R0, R79, 0x4, RZ ;  /* 0x000000044f007819 */ /* 0x000fe400000006ff */
[----:B------:R-:W-:Y:S02]  /*7c80*/  I2IP.S8.S32.SAT R18, R24, R23, R18 ;  /* 0x0000001718127239 */ /* 0x000fe40000001412 */
[----:B------:R-:W-:Y:S02]  /*7c90*/  I2IP.S8.S32.SAT R19, R28, R27, R19 ;  /* 0x0000001b1c137239 */ /* 0x000fe40000001413 */
[----:B------:R-:W-:Y:S02]  /*7ca0*/  IADD3 R87, PT, PT, R2, R0, RZ ;  /* 0x0000000002577210 */ /* 0x000fe40007ffe0ff */
[----:B------:R-:W-:Y:S02]  /*7cb0*/  LEA R3, R81, UR44, 0x3 ;  /* 0x0000002c51037c11 */ /* 0x000fe4000f8e18ff */
[----:B------:R-:W-:Y:S01]  /*7cc0*/  @P6 SHF.L.U32 R4, R80, 0x1f, RZ ;  /* 0x0000001f50046819 */ /* 0x000fe200000006ff */
[----:B------:R1:W-:Y:S01]  /*7cd0*/  STS.128 [R87+0x2410], R16 ;  /* 0x0024101057007388 */ /* 0x0003e20000000c00 */
[----:B------:R-:W-:Y:S01]  /*7ce0*/  @!PT LDS RZ, [RZ] ;  /* 0x00000000fffff984 */ /* 0x000fe20000000800 */
[----:B------:R-:W-:Y:S01]  /*7cf0*/  @!PT LDS RZ, [RZ] ;  /* 0x00000000fffff984 */ /* 0x000fe20000000800 */
[----:B------:R-:W-:Y:S01]  /*7d00*/  @!PT LDS RZ, [RZ] ;  /* 0x00000000fffff984 */ /* 0x000fe20000000800 */
[----:B------:R-:W-:Y:S01]  /*7d10*/  @!PT LDS RZ, [RZ] ;  /* 0x00000000fffff984 */ /* 0x000fe20000000800 */
[----:B------:R2:W-:Y:S07]  /*7d20*/  MEMBAR.ALL.CTA ;  /* 0x0000000000007992 */ /* 0x0005ee0000008000 */
[----:B--2---:R-:W2:Y:S02]  /*7d30*/  FENCE.VIEW.ASYNC.S ;  /* 0x00000000000073c6 */ /* 0x004ea40000000000 */
[----:B--2---:R-:W-:Y:S06]  /*7d40*/  BAR.SYNC.DEFER_BLOCKING 0x1, 0x80 ;  /* 0x0042000000007b1d */ /* 0x004fec0000010000 */
[----:B------:R-:W-:Y:S05]  /*7d50*/  @P0 BRA `(.L_x_133) ;  /* 0x0000000000280947 */ /* 0x000fea0003800000 */
[----:B------:R-:W2:Y:S01]  /*7d60*/  LDCU.64 UR6, c[0x0][0x348] ;  /* 0x00006900ff0677ac */ /* 0x000ea20008000a00 */
[----:B------:R-:W-:Y:S01]  /*7d70*/  UIADD3 UR4, UPT, UPT, UR44, 0x2400, URZ ;  /* 0x000024002c047890 */ /* 0x000fe2000fffe0ff */
[----:B------:R-:W-:Y:S05]  /*7d80*/  UMOV UR51, UR36 ;  /* 0x0000002400337c82 */ /* 0x000fea0008000000 */
[----:B------:R-:W-:Y:S04]  /*7d90*/  MOV R85, UR4 ;  /* 0x0000000400557c02 */ /* 0x000fe80008000f00 */
[----:B------:R-:W-:Y:S01]  /*7da0*/  R2UR UR48, R85 ;  /* 0x00000000553072ca */ /* 0x000fe200000e0000 */
[----:B--2---:R-:W-:Y:S04]  /*7db0*/  UIADD3 UR4, UP0, UPT, UR6, 0x680, URZ ;  /* 0x0000068006047890 */ /* 0x004fe8000ff1e0ff */
[----:B------:R-:W-:Y:S09]  /*7dc0*/  UIADD3.X UR5, UPT, UPT, URZ, UR7, URZ, UP0, !UPT ;  /* 0x00000007ff057290 */ /* 0x000ff200087fe4ff */
[----:B------:R2:W-:Y:S01]  /*7dd0*/  UTMASTG.3D [UR48], [UR4] ;  /* 0x00000030040073b5 */ /* 0x0005e20008010000 */
[----:B------:R0:W-:Y:S01]  /*7de0*/  UTMACMDFLUSH ;  /* 0x00000000000079b7 */ /* 0x0001e20000000000 */
[----:B--2---:R-:W-:Y:S04]  /*7df0*/  DEPBAR.LE SB0, 0x1 ;  /* 0x000080400000791a */ /* 0x004fe80000000000 */
.L_x_133:
[----:B------:R-:W-:Y:S05]  /*7e00*/  BSYNC.RECONVERGENT B0 ;  /* 0x0000000000007941 */ /* 0x000fea0003800200 */
.L_x_132:
[----:B------:R-:W-:Y:S06]  /*7e10*/  BAR.SYNC.DEFER_BLOCKING 0x1, 0x80 ;  /* 0x0042000000007b1d */ /* 0x000fec0000010000 */
[----:B------:R-:W2:Y:S01]  /*7e20*/  @P6 SYNCS.PHASECHK.TRANS64.TRYWAIT P0, [R3+URZ+0x220], R4 ;  /* 0x00022004030065a7 */ /* 0x000ea200080011ff */
[----:B------:R-:W-:Y:S01]  /*7e30*/  BSSY B1, `(.L_x_134) ;  /* 0x000001f000017945 */ /* 0x000fe20003800000 */
[----:B--2---:R-:W-:Y:S03]  /*7e40*/  @P6 SEL R56, RZ, 0x1, !P0 ;  /* 0x00000001ff386807 */ /* 0x004fe60004000000 */
[----:B------:R-:W-:Y:S05]  /*7e50*/  @!P6 BRA `(.L_x_135) ;  /* 0x000000000070e947 */ /* 0x000fea0003800000 */
[----:B------:R-:W-:Y:S01]  /*7e60*/  ISETP.NE.AND P1, PT, R57, RZ, PT ;  /* 0x000000ff3900720c */ /* 0x000fe20003f25270 */
[----:B------:R-:W-:Y:S01]  /*7e70*/  BSSY B0, `(.L_x_136) ;  /* 0x0000008000007945 */ /* 0x000fe20003800000 */
[----:B------:R-:W-:Y:S11]  /*7e80*/  ISETP.NE.AND P0, PT, R56, RZ, PT ;  /* 0x000000ff3800720c */ /* 0x000ff60003f05270 */
[----:B------:R-:W-:Y:S04]  /*7e90*/  @P1 IMAD R2, R81, 0x1000, R2 ;  /* 0x0000100051021824 */ /* 0x000fe800078e0202 */
[----:B------:R-:W-:Y:S01]  /*7ea0*/  @P1 IMAD.IADD R4, R0, 0x1, R2 ;  /* 0x0000000100041824 */ /* 0x000fe200078e0202 */
[----:B------:R-:W-:Y:S06]  /*7eb0*/  @P0 BRA `(.L_x_137) ;  /* 0x00000000000c0947 */ /* 0x000fec0003800000 */
[----:B------:R-:W-:Y:S04]  /*7ec0*/  SHF.L.U32 R0, R80, 0x1f, RZ ;  /* 0x0000001f50007819 */ /* 0x000fe800000006ff */
[----:B------:R-:W2:Y:S02]  /*7ed0*/  SYNCS.PHASECHK.TRANS64.TRYWAIT P0, [R3+URZ+0x220], R0 ;  /* 0x00022000030075a7 */ /* 0x000ea400080011ff */
[----:B--2---:R-:W-:Y:S05]  /*7ee0*/  @!P0 BRA `(.L_x_138) ;  /* 0x0000002000a08947 */ /* 0x004fea0003800000 */
.L_x_137:
[----:B------:R-:W-:Y:S05]  /*7ef0*/  BSYNC B0 ;  /* 0x0000000000007941 */ /* 0x000fea0003800000 */
.L_x_136:
[----:B------:R-:W-:Y:S01]  /*7f00*/  ISETP.NE.AND P0, PT, R57, RZ, PT ;  /* 0x000000ff3900720c */ /* 0x000fe20003f05270 */
[----:B--2---:R-:W-:Y:S02]  /*7f10*/  VIADD R3, R3, 0x230 ;  /* 0x0000023003037836 */ /* 0x004fe40000000000 */
[----:B------:R-:W-:Y:S02]  /*7f20*/  IMAD.U32 R0, RZ, RZ, UR45 ;  /* 0x0000002dff007e24 */ /* 0x000fe4000f8e00ff */
[----:B------:R-:W-:Y:S03]  /*7f30*/  VIADD R81, R81, 0x1 ;  /* 0x0000000151517836 */ /* 0x000fe60000000000 */
[----:B------:R-:W-:Y:S05]  /*7f40*/  PRMT R0, R0, 0x654, R3 ;  /* 0x0000065400007816 */ /* 0x000fea0000000003 */
[----:B------:R2:W3:Y:S04]  /*7f50*/  @P0 LDS.128 R48, [R2+0x400] ;  /* 0x0004000002300984 */ /* 0x0004e80000000c00 */
        /* <DEDUP_REMOVED lines=11> */
[----:B--23--:R-:W-:Y:S02]  /*8010*/  LOP3.LUT R80, R80, R0, RZ, 0x3c, !PT ;  /* 0x0000000050507212 */ /* 0x00cfe400078e3cff */
.L_x_135:
[----:B------:R-:W-:Y:S05]  /*8020*/  BSYNC B1 ;  /* 0x0000000000017941 */ /* 0x000fea0003800000 */
.L_x_134:
[----:B------:R-:W-:Y:S05]  /*8030*/  VIADD R0, R39, 0x40 ;  /* 0x0000004027007836 */ /* 0x000fea0000000000 */
[----:B------:R-:W-:Y:S04]  /*8040*/  SHF.R.U32.HI R0, RZ, 0x15, R0 ;  /* 0x00000015ff007819 */ /* 0x000fe80000011600 */
[----:B------:R-:W-:Y:S11]  /*8050*/  LOP3.LUT P0, RZ, R0, 0x3, R75, 0x48, !PT ;  /* 0x0000000300ff7812 */ /* 0x000ff6000780484b */
[----:B------:R-:W-:Y:S02]  /*8060*/  @!UPT UIADD3 URZ, UPT, UPT, URZ, URZ, URZ ;  /* 0x000000fffffff290 */ /* 0x000fe4000fffe0ff */
[----:B------:R-:W-:Y:S05]  /*8070*/  @!P0 BRA `(.L_x_139) ;  /* 0x0000000000408947 */ /* 0x000fea0003800000 */
[----:B------:R-:W2:Y:S01]  /*8080*/  LDCU.64 UR8, c[0x4][0x70] ;  /* 0x01000e00ff0877ac */ /* 0x000ea20008000a00 */
[----:B------:R-:W-:Y:S01]  /*8090*/  MOV R3, 0x0 ;  /* 0x0000000000037802 */ /* 0x000fe20000000f00 */
[----:B------:R-:W-:Y:S02]  /*80a0*/  HFMA2 R12, -RZ, RZ, 0, 5.9604644775390625e-08 ;  /* 0x00000001ff0c7431 */ /* 0x000fe400000001ff */
[----:B------:R-:W-:Y:S02]  /*80b0*/  IMAD.MOV.U32 R8, RZ, RZ, 0x192 ;  /* 0x00000192ff087424 */ /* 0x000fe400078e00ff */
[----:B------:R-:W-:Y:S01]  /*80c0*/  IMAD.MOV.U32 R13, RZ, RZ, RZ ;  /* 0x000000ffff0d7224 */ /* 0x000fe200078e00ff */
[----:B------:R-:W3:Y:S01]  /*80d0*/  LDCU.64 UR6, c[0x4][0x78] ;  /* 0x01000f00ff0677ac */ /* 0x000ee20008000a00 */
[----:B------:R-:W1:Y:S01]  /*80e0*/  LDC.64 R2, c[0x4][R3] ;  /* 0x0100000003027b82 */ /* 0x000e620000000a00 */
[----:B------:R-:W5:Y:S01]  /*80f0*/  LDCU.64 UR4, c[0x4][0x10] ;  /* 0x01000200ff0477ac */ /* 0x000f620008000a00 */
[----:B--2---:R-:W-:Y:S01]  /*8100*/  MOV R5, UR9 ;  /* 0x0000000900057c02 */ /* 0x004fe20008000f00 */
[----:B------:R-:W-:Y:S01]  /*8110*/  IMAD.U32 R4, RZ, RZ, UR8 ;  /* 0x00000008ff047e24 */ /* 0x000fe2000f8e00ff */
[----:B---3--:R-:W-:Y:S01]  /*8120*/  MOV R7, UR7 ;  /* 0x0000000700077c02 */ /* 0x008fe20008000f00 */
[----:B------:R-:W-:Y:S01]  /*8130*/  IMAD.U32 R6, RZ, RZ, UR6 ;  /* 0x00000006ff067e24 */ /* 0x000fe2000f8e00ff */
[----:B-----5:R-:W-:Y:S01]  /*8140*/  MOV R11, UR5 ;  /* 0x00000005000b7c02 */ /* 0x020fe20008000f00 */
[----:B------:R-:W-:Y:S02]  /*8150*/  IMAD.U32 R10, RZ, RZ, UR4 ;  /* 0x00000004ff0a7e24 */ /* 0x000fe4000f8e00ff */
[----:B------:R-:W-:Y:S07]  /*8160*/  LEPC R20, `(.L_x_139) ;  /* 0x000000001014794e */ /* 0x000fee0000000000 */
[----:B-1--4-:R-:W-:Y:S05]  /*8170*/  CALL.ABS.NOINC R2 ;  /* 0x0000000002007343 */ /* 0x012fea0003c00000 */
.L_x_139:
[----:B------:R-:W-:Y:S01]  /*8180*/  ISETP.NE.AND P0, PT, R86, RZ, PT ;  /* 0x000000ff5600720c */ /* 0x000fe20003f05270 */
[----:B------:R-:W-:Y:S05]  /*8190*/  WARPSYNC.ALL ;  /* 0x0000000000007948 */ /* 0x000fea0003800000 */
[----:B------:R-:W-:Y:S01]  /*81a0*/  IMAD.SHL.U32 R66, R49, 0x100, RZ ;  /* 0x0000010031427824 */ /* 0x000fe200078e00ff */
[----:B------:R-:W-:Y:S01]  /*81b0*/  R2UR UR4, R39 ;  /* 0x00000000270472ca */ /* 0x000fe200000e0000 */
[----:B------:R-:W-:Y:S01]  /*81c0*/  IMAD.SHL.U32 R60, R51, 0x100, RZ ;  /* 0x00000100333c7824 */ /* 0x000fe200078e00ff */
[C---:B------:R-:W-:Y:S01]  /*81d0*/  SHF.L.U32 R2, R48.reuse, 0x10, RZ ;  /* 0x0000001030027819 */ /* 0x040fe200000006ff */
[----:B-1--4-:R-:W-:Y:S01]  /*81e0*/  IMAD.SHL.U32 R54, R45, 0x100, RZ ;  /* 0x000001002d367824 */ /* 0x012fe200078e00ff */
[C---:B------:R-:W-:Y:S01]  /*81f0*/  PRMT R0, R48.reuse, 0x8880, RZ ;  /* 0x0000888030007816 */ /* 0x040fe200000000ff */
[----:B------:R-:W-:Y:S01]  /*8200*/  BSSY.RECONVERGENT B0, `(.L_x_140) ;  /* 0x000009f000007945 */ /* 0x000fe20003800200 */
[----:B------:R-:W-:Y:S02]  /*8210*/  SHF.L.U32 R3, R48, 0x8, RZ ;  /* 0x0000000830037819 */ /* 0x000fe400000006ff */
[----:B------:R-:W-:Y:S02]  /*8220*/  SHF.R.S32.HI R2, RZ, 0x18, R2 ;  /* 0x00000018ff027819 */ /* 0x000fe40000011402 */
[----:B------:R-:W-:Y:S02]  /*8230*/  PRMT R68, R49, 0x8880, RZ ;  /* 0x0000888031447816 */ /* 0x000fe400000000ff */
[----:B------:R-:W-:Y:S01]  /*8240*/  SHF.R.S32.HI R3, RZ, 0x18, R3 ;  /* 0x00000018ff037819 */ /* 0x000fe20000011403 */
[----:B------:R-:W-:Y:S01]  /*8250*/  LDTM.16dp32bit_t0_t15.x32 R4, tmem[UR4+0x40] ;  /* 0x00004004000479ee */ /* 0x000fe20008a80000 */
[----:B------:R-:W1:Y:S01]  /*8260*/  LDTM.16dp32bit_t16_t31.x32 R4, tmem[UR4+0x60] ;  /* 0x00006004000479ee */ /* 0x000e620008aa0000 */
[----:B------:R-:W-:Y:S01]  /*8270*/  NOP ;  /* 0x0000000000007918 */ /* 0x000fe20000000000 */
[C---:B------:R-:W-:Y:S02]  /*8280*/  SHF.L.U32 R63, R50.reuse, 0x8, RZ ;  /* 0x00000008323f7819 */ /* 0x040fe400000006ff */
[C---:B------:R-:W-:Y:S02]  /*8290*/  PRMT R62, R51.reuse, 0x8880, RZ ;  /* 0x00008880333e7816 */ /* 0x040fe400000000ff */
[----:B------:R-:W-:Y:S02]  /*82a0*/  SHF.L.U32 R61, R51, 0x10, RZ ;  /* 0x00000010333d7819 */ /* 0x000fe400000006ff */
[----:B------:R-:W-:Y:S02]  /*82b0*/  R2UR UR5, R43 ;  /* 0x000000002b0572ca */ /* 0x000fe400000e0000 */
[----:B------:R-:W-:Y:S01]  /*82c0*/  SHF.R.S32.HI R39, RZ, 0x18, R48 ;  /* 0x00000018ff277819 */ /* 0x000fe20000011430 */
[----:B------:R-:W-:Y:S01]  /*82d0*/  IMAD.SHL.U32 R48, R47, 0x100, RZ ;  /* 0x000001002f307824 */ /* 0x000fe200078e00ff */
[----:B------:R-:W-:Y:S02]  /*82e0*/  SHF.L.U32 R67, R49, 0x10, RZ ;  /* 0x0000001031437819 */ /* 0x000fe400000006ff */
[C---:B------:R-:W-:Y:S02]  /*82f0*/  PRMT R65, R50.reuse, 0x8880, RZ ;  /* 0x0000888032417816 */ /* 0x040fe400000000ff */
[----:B------:R-:W-:Y:S02]  /*8300*/  SHF.R.S32.HI R41, RZ, 0x18, R49 ;  /* 0x00000018ff297819 */ /* 0x000fe40000011431 */
[----:B------:R-:W-:Y:S02]  /*8310*/  SHF.L.U32 R64, R50, 0x10, RZ ;  /* 0x0000001032407819 */ /* 0x000fe400000006ff */
[----:B------:R-:W-:Y:S01]  /*8320*/  SHF.R.S32.HI R42, RZ, 0x18, R50 ;  /* 0x00000018ff2a7819 */ /* 0x000fe20000011432 */
[----:B------:R-:W-:Y:S01]  /*8330*/  UIADD3 UR4, UPT, UPT, UR5, 0x290, URZ ;  /* 0x0000029005047890 */ /* 0x000fe2000fffe0ff */
[----:B------:R-:W-:Y:S01]  /*8340*/  PRMT R59, R44, 0x8880, RZ ;  /* 0x000088802c3b7816 */ /* 0x000fe200000000ff */
[C---:B-1----:R-:W-:Y:S02]  /*8350*/  IMAD R4, R38.reuse, R4, RZ ;  /* 0x0000000426047224 */ /* 0x042fe400078e02ff */
[----:B------:R-:W-:Y:S01]  /*8360*/  UPRMT UR4, UR45, 0x654, UR4 ;  /* 0x000006542d047896 */ /* 0x000fe20008000004 */
[C---:B------:R-:W-:Y:S01]  /*8370*/  IMAD R5, R38.reuse, R5, RZ ;  /* 0x0000000526057224 */ /* 0x040fe200078e02ff */
[----:B------:R-:W-:Y:S01]  /*8380*/  SHF.R.S32.HI R43, RZ, 0x18, R51 ;  /* 0x00000018ff2b7819 */ /* 0x000fe20000011433 */
[----:B------:R-:W-:Y:S01]  /*8390*/  IMAD R6, R38, R6, RZ ;  /* 0x0000000626067224 */ /* 0x000fe200078e02ff */
[----:B------:R-:W-:Y:S01]  /*83a0*/  SHF.L.U32 R51, R46, 0x8, RZ ;  /* 0x000000082e337819 */ /* 0x000fe200000006ff */
[----:B------:R-:W-:Y:S01]  /*83b0*/  IMAD R4, R0, R40, R4 ;  /* 0x0000002800047224 */ /* 0x000fe200078e0204 */
[----:B------:R-:W-:Y:S01]  /*83c0*/  MOV R0, R68 ;  /* 0x0000004400007202 */ /* 0x000fe20000000f00 */
[----:B------:R-:W-:Y:S01]  /*83d0*/  IMAD R7, R38, R7, RZ ;  /* 0x0000000726077224 */ /* 0x000fe200078e02ff */
[----:B------:R-:W-:Y:S01]  /*83e0*/  SHF.L.U32 R58, R44, 0x10, RZ ;  /* 0x000000102c3a7819 */ /* 0x000fe200000006ff */
[-C--:B------:R-:W-:Y:S01]  /*83f0*/  IMAD R5, R2, R40.reuse, R5 ;  /* 0x0000002802057224 */ /* 0x080fe200078e0205 */
[----:B------:R-:W-:Y:S01]  /*8400*/  SYNCS.ARRIVE.TRANS64.RED.A1T0 RZ, [UR4], RZ ;  /* 0x000000ffffff79a7 */ /* 0x000fe20008100404 */
[----:B------:R-:W-:Y:S01]  /*8410*/  IMAD R6, R3, R40, R6 ;  /* 0x0000002803067224 */ /* 0x000fe200078e0206 */
[----:B------:R-:W-:Y:S01]  /*8420*/  SHF.R.S32.HI R2, RZ, 0x18, R67 ;  /* 0x00000018ff027819 */ /* 0x000fe20000011443 */
[C---:B------:R-:W-:Y:S01]  /*8430*/  IMAD R8, R38.reuse, R8, RZ ;  /* 0x0000000826087224 */ /* 0x040fe200078e02ff */
[----:B------:R-:W-:Y:S01]  /*8440*/  SHF.R.S32.HI R3, RZ, 0x18, R66 ;  /* 0x00000018ff037819 */ /* 0x000fe20000011442 */
[-C--:B------:R-:W-:Y:S01]  /*8450*/  IMAD R7, R39, R40.reuse, R7 ;  /* 0x0000002827077224 */ /* 0x080fe200078e0207 */
[----:B------:R-:W-:Y:S01]  /*8460*/  MOV R39, R65 ;  /* 0x0000004100277202 */ /* 0x000fe20000000f00 */
[----:B------:R-:W-:Y:S01]  /*8470*/  IMAD R9, R38, R9, RZ ;  /* 0x0000000926097224 */ /* 0x000fe200078e02ff */
[C---:B------:R-:W-:Y:S01]  /*8480*/  PRMT R56, R45.reuse, 0x8880, RZ ;  /* 0x000088802d387816 */ /* 0x040fe200000000ff */
[----:B------:R-:W-:Y:S01]  /*8490*/  IMAD R8, R0, R40, R8 ;  /* 0x0000002800087224 */ /* 0x000fe200078e0208 */
[----:B------:R-:W-:Y:S01]  /*84a0*/  SHF.L.U32 R55, R45, 0x10, RZ ;  /* 0x000000102d377819 */ /* 0x000fe200000006ff */
[----:B------:R-:W-:Y:S01]  /*84b0*/  IMAD R10, R38, R10, RZ ;  /* 0x0000000a260a7224 */ /* 0x000fe200078e02ff */
[----:B------:R-:W-:Y:S01]  /*84c0*/  PRMT R53, R46, 0x8880, RZ ;  /* 0x000088802e357816 */ /* 0x000fe200000000ff */
[----:B------:R-:W-:Y:S01]  /*84d0*/  IMAD R9, R2, R40, R9 ;  /* 0x0000002802097224 */ /* 0x000fe200078e0209 */
[----:B------:R-:W-:Y:S01]  /*84e0*/  SHF.R.S32.HI R45, RZ, 0x18, R45 ;  /* 0x00000018ff2d7819 */ /* 0x000fe2000001142d */
[----:B------:R-:W-:Y:S01]  /*84f0*/  IMAD R0, R38, R20, RZ ;  /* 0x0000001426007224 */ /* 0x000fe200078e02ff */
[----:B------:R-:W-:Y:S01]  /*8500*/  SHF.L.U32 R52, R46, 0x10, RZ ;  /* 0x000000102e347819 */ /* 0x000fe200000006ff */
[C---:B------:R-:W-:Y:S01]  /*8510*/  IMAD R11, R38.reuse, R11, RZ ;  /* 0x0000000b260b7224 */ /* 0x040fe200078e02ff */
[C---:B------:R-:W-:Y:S01]  /*8520*/  PRMT R50, R47.reuse, 0x8880, RZ ;  /* 0x000088802f327816 */ /* 0x040fe200000000ff */
[C---:B------:R-:W-:Y:S01]  /*8530*/  IMAD R2, R38.reuse, R21, RZ ;  /* 0x0000001526027224 */ /* 0x040fe200078e02ff */
[----:B------:R-:W-:Y:S01]  /*8540*/  SHF.R.S32.HI R46, RZ, 0x18, R46 ;  /* 0x00000018ff2e7819 */ /* 0x000fe2000001142e */
[C---:B------:R-:W-:Y:S01]  /*8550*/  IMAD R20, R38.reuse, R24, RZ ;  /* 0x0000001826147224 */ /* 0x040fe200078e02ff */
[----:B------:R-:W-:Y:S01]  /*8560*/  SHF.L.U32 R49, R47, 0x10, RZ ;  /* 0x000000102f317819 */ /* 0x000fe200000006ff */
[C---:B------:R-:W-:Y:S01]  /*8570*/  IMAD R21, R38.reuse, R25, RZ ;  /* 0x0000001926157224 */ /* 0x040fe200078e02ff */
[----:B------:R-:W-:Y:S01]  /*8580*/  SHF.R.S32.HI R47, RZ, 0x18, R47 ;  /* 0x00000018ff2f7819 */ /* 0x000fe2000001142f */
[----:B------:R-:W-:Y:S01]  /*8590*/  IMAD R24, R38, R28, RZ ;  /* 0x0000001c26187224 */ /* 0x000fe200078e02ff */
[----:B------:R-:W-:Y:S01]  /*85a0*/  SHF.L.U32 R57, R44, 0x8, RZ ;  /* 0x000000082c397819 */ /* 0x000fe200000006ff */
[----:B------:R-:W-:Y:S01]  /*85b0*/  IMAD R10, R3, R40, R10 ;  /* 0x00000028030a7224 */ /* 0x000fe200078e020a */
[----:B------:R-:W-:Y:S01]  /*85c0*/  SHF.R.S32.HI R44, RZ, 0x18, R44 ;  /* 0x00000018ff2c7819 */ /* 0x000fe2000001142c */
[----:B------:R-:W-:Y:S01]  /*85d0*/  IMAD R12, R38, R12, RZ ;  /* 0x0000000c260c7224 */ /* 0x000fe200078e02ff */
[----:B------:R-:W-:Y:S01]  /*85e0*/  IADD3 R36, PT, PT, R36, 0x1, RZ ;  /* 0x0000000124247810 */ /* 0x000fe20007ffe0ff */
[C---:B------:R-:W-:Y:S02]  /*85f0*/  IMAD R25, R38.reuse, R29, RZ ;  /* 0x0000001d26197224 */ /* 0x040fe400078e02ff */
[C---:B------:R-:W-:Y:S01]  /*8600*/  IMAD R28, R38.reuse, R32, RZ ;  /* 0x00000020261c7224 */ /* 0x040fe200078e02ff */
[----:B------:R-:W-:Y:S01]  /*8610*/  SHF.R.S32.HI R32, RZ, 0x18, R64 ;  /* 0x00000018ff207819 */ /* 0x000fe20000011440 */
[C---:B------:R-:W-:Y:S01]  /*8620*/  IMAD R29, R38.reuse, R33, RZ ;  /* 0x00000021261d7224 */ /* 0x040fe200078e02ff */
[----:B------:R-:W-:Y:S01]  /*8630*/  I2IP.S8.S32.SAT R33, R7, R6, RZ ;  /* 0x0000000607217239 */ /* 0x000fe200000014ff */
[----:B------:R-:W-:Y:S01]  /*8640*/  IMAD R11, R41, R40, R11 ;  /* 0x00000028290b7224 */ /* 0x000fe200078e020b */
[----:B------:R-:W-:Y:S01]  /*8650*/  SHF.R.S32.HI R6, RZ, 0x18, R63 ;  /* 0x00000018ff067819 */ /* 0x000fe2000001143f */
[C---:B------:R-:W-:Y:S01]  /*8660*/  IMAD R13, R38.reuse, R13, RZ ;  /* 0x0000000d260d7224 */ /* 0x040fe200078e02ff */
[----:B------:R-:W-:Y:S01]  /*8670*/  MOV R7, R62 ;  /* 0x0000003e00077202 */ /* 0x000fe20000000f00 */
[C---:B------:R-:W-:Y:S02]  /*8680*/  IMAD R14, R38.reuse, R14, RZ ;  /* 0x0000000e260e7224 */ /* 0x040fe400078e02ff */
[C---:B------:R-:W-:Y:S02]  /*8690*/  IMAD R3, R38.reuse, R22, RZ ;  /* 0x0000001626037224 */ /* 0x040fe400078e02ff */
[----:B------:R-:W-:Y:S02]  /*86a0*/  IMAD R12, R39, R40, R12 ;  /* 0x00000028270c7224 */ /* 0x000fe400078e020c */
[C---:B------:R-:W-:Y:S02]  /*86b0*/  IMAD R22, R38.reuse, R26, RZ ;  /* 0x0000001a26167224 */ /* 0x040fe400078e02ff */
[C---:B------:R-:W-:Y:S02]  /*86c0*/  IMAD R15, R38.reuse, R15, RZ ;  /* 0x0000000f260f7224 */ /* 0x040fe400078e02ff */
[----:B------:R-:W-:Y:S02]  /*86d0*/  IMAD R26, R38, R30, RZ ;  /* 0x0000001e261a7224 */ /* 0x000fe400078e02ff */
[----:B------:R-:W-:Y:S02]  /*86e0*/  IMAD R13, R32, R40, R13 ;  /* 0x00000028200d7224 */ /* 0x000fe400078e020d */
[C---:B------:R-:W-:Y:S01]  /*86f0*/  IMAD R30, R38.reuse, R34, RZ ;  /* 0x00000022261e7224 */ /* 0x040fe200078e02ff */
[----:B------:R-:W-:Y:S01]  /*8700*/  I2IP.S8.S32.SAT R34, R11, R10, RZ ;  /* 0x0000000a0b227239 */ /* 0x000fe200000014ff */
[----:B------:R-:W-:Y:S01]  /*8710*/  IMAD R16, R38, R16, RZ ;  /* 0x0000001026107224 */ /* 0x000fe200078e02ff */
[----:B------:R-:W-:Y:S01]  /*8720*/  SHF.R.S32.HI R10, RZ, 0x18, R61 ;  /* 0x00000018ff0a7819 */ /* 0x000fe2000001143d */
[----:B------:R-:W-:Y:S01]  /*8730*/  IMAD R14, R6, R40, R14 ;  /* 0x00000028060e7224 */ /* 0x000fe200078e020e */
[----:B------:R-:W-:Y:S01]  /*8740*/  I2IP.S8.S32.SAT R61, R9, R8, R34 ;  /* 0x00000008093d7239 */ /* 0x000fe20000001422 */
[----:B------:R-:W-:Y:S01]  /*8750*/  IMAD R17, R38, R17, RZ ;  /* 0x0000001126117224 */ /* 0x000fe200078e02ff */
[----:B------:R-:W-:Y:S01]  /*8760*/  SHF.R.S32.HI R11, RZ, 0x18, R60 ;  /* 0x00000018ff0b7819 */ /* 0x000fe2000001143c */
[----:B------:R-:W-:Y:S01]  /*8770*/  IMAD R15, R42, R40, R15 ;  /* 0x000000282a0f7224 */ /* 0x000fe200078e020f */
[----:B------:R-:W-:Y:S01]  /*8780*/  I2IP.S8.S32.SAT R60, R5, R4, R33 ;  /* 0x00000004053c7239 */ /* 0x000fe20000001421 */
[C---:B------:R-:W-:Y:S01]  /*8790*/  IMAD R18, R38.reuse, R18, RZ ;  /* 0x0000001226127224 */ /* 0x040fe200078e02ff */
[----:B------:R-:W-:Y:S01]  /*87a0*/  SHF.R.S32.HI R5, RZ, 0x18, R58 ;  /* 0x00000018ff057819 */ /* 0x000fe2000001143a */
[----:B------:R-:W-:Y:S01]  /*87b0*/  IMAD R16, R7, R40, R16 ;  /* 0x0000002807107224 */ /* 0x000fe200078e0210 */
[----:B------:R-:W-:Y:S01]  /*87c0*/  I2IP.S8.S32.SAT R14, R15, R14, RZ ;  /* 0x0000000e0f0e7239 */ /* 0x000fe200000014ff */
[----:B------:R-:W-:Y:S01]  /*87d0*/  IMAD R19, R38, R19, RZ ;  /* 0x0000001326137224 */ /* 0x000fe200078e02ff */
[----:B------:R-:W-:Y:S01]  /*87e0*/  SHF.R.S32.HI R7, RZ, 0x18, R48 ;  /* 0x00000018ff077819 */ /* 0x000fe20000011430 */
[----:B------:R-:W-:Y:S01]  /*87f0*/  IMAD R17, R10, R40, R17 ;  /* 0x000000280a117224 */ /* 0x000fe200078e0211 */
[----:B------:R-:W-:Y:S01]  /*8800*/  I2IP.S8.S32.SAT R62, R13, R12, R14 ;  /* 0x0000000c0d3e7239 */ /* 0x000fe2000000140e */
[-C--:B------:R-:W-:Y:S01]  /*8810*/  IMAD R18, R11, R40.reuse, R18 ;  /* 0x000000280b127224 */ /* 0x080fe200078e0212 */
[----:B------:R-:W-:Y:S01]  /*8820*/  SHF.R.S32.HI R6, RZ, 0x18, R57 ;  /* 0x00000018ff067819 */ /* 0x000fe20000011439 */
[----:B------:R-:W-:Y:S02]  /*8830*/  IMAD.MOV.U32 R4, RZ, RZ, R59 ;  /* 0x000000ffff047224 */ /* 0x000fe400078e003b */
[-C--:B------:R-:W-:Y:S02]  /*8840*/  IMAD R19, R43, R40.reuse, R19 ;  /* 0x000000282b137224 */ /* 0x080fe400078e0213 */
[----:B------:R-:W-:Y:S01]  /*8850*/  IMAD R0, R4, R40, R0 ;  /* 0x0000002804007224 */ /* 0x000fe200078e0200 */
[----:B------:R-:W-:Y:S01]  /*8860*/  MOV R4, R56 ;  /* 0x0000003800047202 */ /* 0x000fe20000000f00 */
[----:B------:R-:W-:Y:S01]  /*8870*/  IMAD R23, R38, R23, RZ ;  /* 0x0000001726177224 */ /* 0x000fe200078e02ff */
[----:B------:R-:W-:Y:S01]  /*8880*/  I2IP.S8.S32.SAT R18, R19, R18, RZ ;  /* 0x0000001213127239 */ /* 0x000fe200000014ff */
[-C--:B------:R-:W-:Y:S01]  /*8890*/  IMAD R2, R5, R40.reuse, R2 ;  /* 0x0000002805027224 */ /* 0x080fe200078e0202 */
[----:B------:R-:W-:Y:S01]  /*88a0*/  SHF.R.S32.HI R5, RZ, 0x18, R55 ;  /* 0x00000018ff057819 */ /* 0x000fe20000011437 */
[----:B------:R-:W-:Y:S01]  /*88b0*/  IMAD R3, R6, R40, R3 ;  /* 0x0000002806037224 */ /* 0x000fe200078e0203 */
[----:B------:R-:W-:Y:S01]  /*88c0*/  I2IP.S8.S32.SAT R63, R17, R16, R18 ;  /* 0x00000010113f7239 */ /* 0x000fe20000001412 */
[-C--:B------:R-:W-:Y:S01]  /*88d0*/  IMAD R23, R44, R40.reuse, R23 ;  /* 0x000000282c177224 */ /* 0x080fe200078e0217 */
[----:B------:R-:W-:Y:S01]  /*88e0*/  SHF.R.S32.HI R6, RZ, 0x18, R54 ;  /* 0x00000018ff067819 */ /* 0x000fe20000011436 */
[-C--:B------:R-:W-:Y:S01]  /*88f0*/  IMAD R20, R4, R40.reuse, R20 ;  /* 0x0000002804147224 */ /* 0x080fe200078e0214 */
[----:B------:R-:W-:Y:S01]  /*8900*/  MOV R4, R53 ;  /* 0x0000003500047202 */ /* 0x000fe20000000f00 */
[----:B------:R1:W-:Y:S01]  /*8910*/  STS.128 [R69+UR44+0x3400], R60 ;  /* 0x0034003c45007988 */ /* 0x0003e20008000c2c */
[----:B------:R-:W-:Y:S01]  /*8920*/  IMAD R27, R38, R27, RZ ;  /* 0x0000001b261b7224 */ /* 0x000fe200078e02ff */
[----:B------:R-:W-:Y:S01]  /*8930*/  I2IP.S8.S32.SAT R3, R23, R3, RZ ;  /* 0x0000000317037239 */ /* 0x000fe200000014ff */
[-C--:B------:R-:W-:Y:S01]  /*8940*/  IMAD R21, R5, R40.reuse, R21 ;  /* 0x0000002805157224 */ /* 0x080fe200078e0215 */
[----:B------:R-:W-:Y:S01]  /*8950*/  SHF.R.S32.HI R5, RZ, 0x18, R52 ;  /* 0x00000018ff057819 */ /* 0x000fe20000011434 */
[-C--:B------:R-:W-:Y:S01]  /*8960*/  IMAD R22, R6, R40.reuse, R22 ;  /* 0x0000002806167224 */ /* 0x080fe200078e0216 */
[----:B------:R-:W-:Y:S01]  /*8970*/  SHF.R.S32.HI R6, RZ, 0x18, R49 ;  /* 0x00000018ff067819 */ /* 0x000fe20000011431 */
[-C--:B------:R-:W-:Y:S02]  /*8980*/  IMAD R27, R45, R40.reuse, R27 ;  /* 0x000000282d1b7224 */ /* 0x080fe400078e021b */
[-C--:B------:R-:W-:Y:S01]  /*8990*/  IMAD R24, R4, R40.reuse, R24 ;  /* 0x0000002804187224 */ /* 0x080fe200078e0218 */
[----:B------:R-:W-:Y:S01]  /*89a0*/  SHF.R.S32.HI R4, RZ, 0x18, R51 ;  /* 0x00000018ff047819 */ /* 0x000fe20000011433 */
[----:B------:R-:W-:Y:S01]  /*89b0*/  IMAD R25, R5, R40, R25 ;  /* 0x0000002805197224 */ /* 0x000fe200078e0219 */
[----:B------:R-:W-:Y:S01]  /*89c0*/  MOV R5, R50 ;  /* 0x0000003200057202 */ /* 0x000fe20000000f00 */
[----:B------:R-:W-:Y:S02]  /*89d0*/  IMAD R31, R38, R31, RZ ;  /* 0x0000001f261f7224 */ /* 0x000fe400078e02ff */
[----:B------:R-:W-:Y:S01]  /*89e0*/  IMAD R26, R4, R40, R26 ;  /* 0x00000028041a7224 */ /* 0x000fe200078e021a */
[----:B------:R-:W-:Y:S01]  /*89f0*/  I2IP.S8.S32.SAT R4, R2, R0, R3 ;  /* 0x0000000002047239 */ /* 0x000fe20000001403 */
[-C--:B------:R-:W-:Y:S02]  /*8a00*/  IMAD R31, R46, R40.reuse, R31 ;  /* 0x000000282e1f7224 */ /* 0x080fe400078e021f */
[----:B------:R-:W-:Y:S01]  /*8a10*/  IMAD R28, R5, R40, R28 ;  /* 0x00000028051c7224 */ /* 0x000fe200078e021c */
[----:B------:R-:W-:Y:S01]  /*8a20*/  I2IP.S8.S32.SAT R5, R27, R22, RZ ;  /* 0x000000161b057239 */ /* 0x000fe200000014ff */
[----:B------:R-:W-:Y:S01]  /*8a30*/  IMAD R29, R6, R40, R29 ;  /* 0x00000028061d7224 */ /* 0x000fe200078e021d */
[----:B------:R-:W-:Y:S01]  /*8a40*/  I2IP.S8.S32.SAT R6, R31, R26, RZ ;  /* 0x0000001a1f067239 */ /* 0x000fe200000014ff */
[----:B------:R-:W-:Y:S01]  /*8a50*/  IMAD R35, R38, R35, RZ ;  /* 0x0000002326237224 */ /* 0x000fe200078e02ff */
[----:B------:R-:W-:Y:S01]  /*8a60*/  I2IP.S8.S32.SAT R5, R21, R20, R5 ;  /* 0x0000001415057239 */ /* 0x000fe20000001405 */
[----:B------:R-:W-:Y:S01]  /*8a70*/  IMAD R30, R7, R40, R30 ;  /* 0x00000028071e7224 */ /* 0x000fe200078e021e */
[----:B------:R-:W-:Y:S01]  /*8a80*/  I2IP.S8.S32.SAT R6, R25, R24, R6 ;  /* 0x0000001819067239 */ /* 0x000fe20000001406 */
[----:B------:R-:W-:Y:S05]  /*8a90*/  IMAD R35, R47, R40, R35 ;  /* 0x000000282f237224 */ /* 0x000fea00078e0223 */
[----:B------:R-:W-:Y:S04]  /*8aa0*/  I2IP.S8.S32.SAT R7, R35, R30, RZ ;  /* 0x0000001e23077239 */ /* 0x000fe800000014ff */
[----:B------:R-:W-:Y:S05]  /*8ab0*/  I2IP.S8.S32.SAT R7, R29, R28, R7 ;  /* 0x0000001c1d077239 */ /* 0x000fea0000001407 */
        /* <DEDUP_REMOVED lines=10> */
[----:B------:R-:W-:Y:S02]  /*8b60*/  UIADD3 UR9, UPT, UPT, UR49, 0x40, URZ ;  /* 0x0000004031097890 */ /* 0x000fe4000fffe0ff */
[----:B------:R-:W-:Y:S01]  /*8b70*/  UIADD3 UR8, UPT, UPT, UR44, 0x3400, URZ ;  /* 0x000034002c087890 */ /* 0x000fe2000fffe0ff */
[----:B------:R-:W-:Y:S01]  /*8b80*/  UMOV UR10, UR50 ;  /* 0x00000032000a7c82 */ /* 0x000fe20008000000 */
[----:B------:R-:W-:Y:S01]  /*8b90*/  UMOV UR11, UR36 ;  /* 0x00000024000b7c82 */ /* 0x000fe20008000000 */
[----:B--2---:R-:W-:Y:S04]  /*8ba0*/  UIADD3 UR4, UP0, UPT, UR6, 0x680, URZ ;  /* 0x0000068006047890 */ /* 0x004fe8000ff1e0ff */
[----:B------:R-:W-:Y:S09]  /*8bb0*/  UIADD3.X UR5, UPT, UPT, URZ, UR7, URZ, UP0, !UPT ;  /* 0x00000007ff057290 */ /* 0x000ff200087fe4ff */
[----:B------:R2:W-:Y:S01]  /*8bc0*/  UTMASTG.3D [UR8], [UR4] ;  /* 0x00000008040073b5 */ /* 0x0005e20008010000 */
[----:B------:R0:W-:Y:S01]  /*8bd0*/  UTMACMDFLUSH ;  /* 0x00000000000079b7 */ /* 0x0001e20000000000 */
[----:B--2---:R-:W-:Y:S04]  /*8be0*/  DEPBAR.LE SB0, 0x1 ;  /* 0x000080400000791a */ /* 0x004fe80000000000 */
.L_x_141:
[----:B------:R-:W-:Y:S05]  /*8bf0*/  BSYNC.RECONVERGENT B0 ;  /* 0x0000000000007941 */ /* 0x000fea0003800200 */
.L_x_140:
[----:B------:R-:W-:Y:S01]  /*8c00*/  R2UR UR4, R76 ;  /* 0x000000004c0472ca */ /* 0x000fe200000e0000 */
[----:B------:R-:W-:Y:S01]  /*8c10*/  BAR.SYNC.DEFER_BLOCKING 0x1, 0x80 ;  /* 0x0042000000007b1d */ /* 0x000fe20000010000 */
[----:B------:R-:W-:Y:S01]  /*8c20*/  ISETP.NE.AND P0, PT, R78, 0x2, PT ;  /* 0x000000024e00780c */ /* 0x000fe20003f05270 */
[----:B------:R-:W-:Y:S01]  /*8c30*/  UISETP.NE.AND UP0, UPT, UR46, URZ, UPT ;  /* 0x000000ff2e00728c */ /* 0x000fe2000bf05270 */
[----:B------:R-:W-:Y:S01]  /*8c40*/  ISETP.NE.AND P1, PT, R36, 0x4, PT ;  /* 0x000000042400780c */ /* 0x000fe20003f25270 */
[----:B------:R-:W-:Y:S01]  /*8c50*/  UIADD3 UR20, UPT, UPT, UR38, UR63, URZ ;  /* 0x0000003f26147290 */ /* 0x000fe2000fffe0ff */
[----:B------:R-:W-:Y:S02]  /*8c60*/  SEL R2, RZ, 0x1, P0 ;  /* 0x00000001ff027807 */ /* 0x000fe40000000000 */
[----:B------:R-:W-:Y:S02]  /*8c70*/  SEL R0, RZ, 0x1, P1 ;  /* 0x00000001ff007807 */ /* 0x000fe40000800000 */
[----:B------:R-:W-:Y:S02]  /*8c80*/  LOP3.LUT R82, R82, R2, RZ, 0x3c, !PT ;  /* 0x0000000252527212 */ /* 0x000fe400078e3cff */
[----:B------:R-:W-:Y:S01]  /*8c90*/  LOP3.LUT R83, R83, R0, RZ, 0x3c, !PT ;  /* 0x0000000053537212 */ /* 0x000fe200078e3cff */
[----:B------:R-:W-:Y:S01]  /*8ca0*/  UIADD3 UR26, UPT, UPT, UR37, UR4, URZ ;  /* 0x00000004251a7290 */ /* 0x000fe2000fffe0ff */
[----:B------:R-:W-:Y:S02]  /*8cb0*/  SEL R78, R78, RZ, P0 ;  /* 0x000000ff4e4e7207 */ /* 0x000fe40000000000 */
[----:B------:R-:W-:Y:S01]  /*8cc0*/  SEL R36, R36, RZ, P1 ;  /* 0x000000ff24247207 */ /* 0x000fe20000800000 */
[----:B------:R-:W-:Y:S01]  /*8cd0*/  UMOV UR36, UR59 ;  /* 0x0000003b00247c82 */ /* 0x000fe20008000000 */
[----:B------:R-:W-:Y:S07]  /*8ce0*/  BRA.U UP0, `(.L_x_142) ;  /* 0xffffffd500787547 */ /* 0x000fee000b83ffff */
[----:B------:R-:W-:Y:S05]  /*8cf0*/  EXIT ;  /* 0x000000000000794d */ /* 0x000fea0003800000 */
.L_x_25:
[----:B---3--:R3:W4:Y:S02]  /*8d00*/  SYNCS.PHASECHK.TRANS64.TRYWAIT P0, [R0+URZ+0x2c0], R2 ;  /* 0x0002c002000075a7 */ /* 0x00872400080011ff */
[----:B----4-:R-:W-:Y:S05]  /*8d10*/  @!P0 NANOSLEEP.SYNCS 0x989680 ;  /* 0x009896800000895d */ /* 0x010fea0003900000 */
[----:B------:R-:W4:Y:S02]  /*8d20*/  @!P0 SYNCS.PHASECHK.TRANS64 P0, [R0+URZ+0x2c0], R2 ;  /* 0x0002c002000085a7 */ /* 0x000f2400080010ff */
[----:B----4-:R-:W-:Y:S05]  /*8d30*/  @!P0 BRA `(.L_x_25) ;  /* 0xfffffffc00f08947 */ /* 0x010fea000383ffff */
[----:B------:R-:W-:Y:S05]  /*8d40*/  BRA `(.L_x_143) ;  /* 0xffffff8c00d07947 */ /* 0x000fea000383ffff */
.L_x_28:
[----:B--2---:R-:W-:-:S07]  /*8d50*/  MOV R0, UR33 ;  /* 0x0000002100007c02 */ /* 0x004fce0008000f00 */
.L_x_144:
[----:B--2---:R2:W3:Y:S02]  /*8d60*/  SYNCS.PHASECHK.TRANS64.TRYWAIT P0, [R0+URZ+0x110], R3 ;  /* 0x00011003000075a7 */ /* 0x0044e400080011ff */
[----:B---3--:R-:W-:Y:S05]  /*8d70*/  @!P0 NANOSLEEP.SYNCS 0x989680 ;  /* 0x009896800000895d */ /* 0x008fea0003900000 */
[----:B------:R-:W3:Y:S02]  /*8d80*/  @!P0 SYNCS.PHASECHK.TRANS64 P0, [R0+URZ+0x110], R3 ;  /* 0x00011003000085a7 */ /* 0x000ee400080010ff */
[----:B---3--:R-:W-:Y:S05]  /*8d90*/  @!P0 BRA `(.L_x_144) ;  /* 0xfffffffc00f08947 */ /* 0x008fea000383ffff */
[----:B------:R-:W-:Y:S05]  /*8da0*/  BRA `(.L_x_27) ;  /* 0xffffff9000187947 */ /* 0x000fea000383ffff */
.L_x_35:
[----:B-1----:R-:W-:-:S07]  /*8db0*/  MOV R0, UR17 ;  /* 0x0000001100007c02 */ /* 0x002fce0008000f00 */
.L_x_145:
[----:B-1----:R1:W2:Y:S02]  /*8dc0*/  SYNCS.PHASECHK.TRANS64.TRYWAIT P0, [R0+URZ+0x110], R3 ;  /* 0x00011003000075a7 */ /* 0x0022a400080011ff */
[----:B--2---:R-:W-:Y:S05]  /*8dd0*/  @!P0 NANOSLEEP.SYNCS 0x989680 ;  /* 0x009896800000895d */ /* 0x004fea0003900000 */
[----:B------:R-:W2:Y:S02]  /*8de0*/  @!P0 SYNCS.PHASECHK.TRANS64 P0, [R0+URZ+0x110], R3 ;  /* 0x00011003000085a7 */ /* 0x000ea400080010ff */
[----:B--2---:R-:W-:Y:S05]  /*8df0*/  @!P0 BRA `(.L_x_145) ;  /* 0xfffffffc00f08947 */ /* 0x004fea000383ffff */
[----:B------:R-:W-:Y:S05]  /*8e00*/  BRA `(.L_x_34) ;  /* 0xffffff9000d47947 */ /* 0x000fea000383ffff */
.L_x_40:
[----:B-1----:R1:W2:Y:S02]  /*8e10*/  SYNCS.PHASECHK.TRANS64.TRYWAIT P0, [R3+URZ+0x250], R0 ;  /* 0x00025000030075a7 */ /* 0x0022a400080011ff */
[----:B--2---:R-:W-:Y:S05]  /*8e20*/  @!P0 NANOSLEEP.SYNCS 0x989680 ;  /* 0x009896800000895d */ /* 0x004fea0003900000 */
[----:B------:R-:W2:Y:S02]  /*8e30*/  @!P0 SYNCS.PHASECHK.TRANS64 P0, [R3+URZ+0x250], R0 ;  /* 0x00025000030085a7 */ /* 0x000ea400080010ff */
[----:B--2---:R-:W-:Y:S05]  /*8e40*/  @!P0 BRA `(.L_x_40) ;  /* 0xfffffffc00f08947 */ /* 0x004fea000383ffff */
[----:B------:R-:W-:Y:S05]  /*8e50*/  BRA `(.L_x_146) ;  /* 0xffffff9400787947 */ /* 0x000fea000383ffff */
.L_x_44:
[----:B------:R-:W-:-:S07]  /*8e60*/  MOV R0, UR4 ;  /* 0x0000000400007c02 */ /* 0x000fce0008000f00 */
.L_x_147:
[----:B-1----:R1:W2:Y:S02]  /*8e70*/  SYNCS.PHASECHK.TRANS64.TRYWAIT P0, [R0+URZ], R2 ;  /* 0x00000002000075a7 */ /* 0x0022a400080011ff */
[----:B--2---:R-:W-:Y:S05]  /*8e80*/  @!P0 NANOSLEEP.SYNCS 0x989680 ;  /* 0x009896800000895d */ /* 0x004fea0003900000 */
[----:B------:R-:W2:Y:S02]  /*8e90*/  @!P0 SYNCS.PHASECHK.TRANS64 P0, [R0+URZ], R2 ;  /* 0x00000002000085a7 */ /* 0x000ea400080010ff */
[----:B--2---:R-:W-:Y:S05]  /*8ea0*/  @!P0 BRA `(.L_x_147) ;  /* 0xfffffffc00f08947 */ /* 0x004fea000383ffff */
[----:B------:R-:W-:Y:S05]  /*8eb0*/  BRA `(.L_x_148) ;  /* 0xffffff9c00207947 */ /* 0x000fea000383ffff */
.L_x_45:
[----:B------:R-:W-:-:S07]  /*8ec0*/  MOV R0, UR5 ;  /* 0x0000000500007c02 */ /* 0x000fce0008000f00 */
.L_x_149:
[----:B-1----:R1:W2:Y:S02]  /*8ed0*/  SYNCS.PHASECHK.TRANS64.TRYWAIT P0, [R0+URZ], R3 ;  /* 0x00000003000075a7 */ /* 0x0022a400080011ff */
[----:B--2---:R-:W-:Y:S05]  /*8ee0*/  @!P0 NANOSLEEP.SYNCS 0x989680 ;  /* 0x009896800000895d */ /* 0x004fea0003900000 */
[----:B------:R-:W2:Y:S02]  /*8ef0*/  @!P0 SYNCS.PHASECHK.TRANS64 P0, [R0+URZ], R3 ;  /* 0x00000003000085a7 */ /* 0x000ea400080010ff */
[----:B--2---:R-:W-:Y:S05]  /*8f00*/  @!P0 BRA `(.L_x_149) ;  /* 0xfffffffc00f08947 */ /* 0x004fea000383ffff */
[----:B------:R-:W-:Y:S05]  /*8f10*/  BRA `(.L_x_150) ;  /* 0xffffff9c002c7947 */ /* 0x000fea000383ffff */
.L_x_46:
[----:B------:R-:W-:-:S07]  /*8f20*/  MOV R0, UR5 ;  /* 0x0000000500007c02 */ /* 0x000fce0008000f00 */
.L_x_151:
[----:B-1----:R1:W2:Y:S02]  /*8f30*/  SYNCS.PHASECHK.TRANS64.TRYWAIT P0, [R0+URZ], R3 ;  /* 0x00000003000075a7 */ /* 0x0022a400080011ff */
[----:B--2---:R-:W-:Y:S05]  /*8f40*/  @!P0 NANOSLEEP.SYNCS 0x989680 ;  /* 0x009896800000895d */ /* 0x004fea0003900000 */
[----:B------:R-:W2:Y:S02]  /*8f50*/  @!P0 SYNCS.PHASECHK.TRANS64 P0, [R0+URZ], R3 ;  /* 0x00000003000085a7 */ /* 0x000ea400080010ff */
[----:B--2---:R-:W-:Y:S05]  /*8f60*/  @!P0 BRA `(.L_x_151) ;  /* 0xfffffffc00f08947 */ /* 0x004fea000383ffff */
[----:B------:R-:W-:Y:S05]  /*8f70*/  BRA `(.L_x_152) ;  /* 0xffffff9c00387947 */ /* 0x000fea000383ffff */
.L_x_47:
[----:B------:R-:W-:-:S07]  /*8f80*/  MOV R0, UR5 ;  /* 0x0000000500007c02 */ /* 0x000fce0008000f00 */
.L_x_153:
[----:B-1----:R1:W2:Y:S02]  /*8f90*/  SYNCS.PHASECHK.TRANS64.TRYWAIT P0, [R0+URZ], R3 ;  /* 0x00000003000075a7 */ /* 0x0022a400080011ff */
[----:B--2---:R-:W-:Y:S05]  /*8fa0*/  @!P0 NANOSLEEP.SYNCS 0x989680 ;  /* 0x009896800000895d */ /* 0x004fea0003900000 */
[----:B------:R-:W2:Y:S02]  /*8fb0*/  @!P0 SYNCS.PHASECHK.TRANS64 P0, [R0+URZ], R3 ;  /* 0x00000003000085a7 */ /* 0x000ea400080010ff */
[----:B--2---:R-:W-:Y:S05]  /*8fc0*/  @!P0 BRA `(.L_x_153) ;  /* 0xfffffffc00f08947 */ /* 0x004fea000383ffff */
[----:B------:R-:W-:Y:S05]  /*8fd0*/  BRA `(.L_x_154) ;  /* 0xffffff9c00447947 */ /* 0x000fea000383ffff */
.L_x_48:
[----:B------:R-:W-:-:S07]  /*8fe0*/  MOV R0, UR5 ;  /* 0x0000000500007c02 */ /* 0x000fce0008000f00 */
.L_x_155:
[----:B-1----:R1:W2:Y:S02]  /*8ff0*/  SYNCS.PHASECHK.TRANS64.TRYWAIT P0, [R0+URZ], R3 ;  /* 0x00000003000075a7 */ /* 0x0022a400080011ff */
[----:B--2---:R-:W-:Y:S05]  /*9000*/  @!P0 NANOSLEEP.SYNCS 0x989680 ;  /* 0x009896800000895d */ /* 0x004fea0003900000 */
[----:B------:R-:W2:Y:S02]  /*9010*/  @!P0 SYNCS.PHASECHK.TRANS64 P0, [R0+URZ], R3 ;  /* 0x00000003000085a7 */ /* 0x000ea400080010ff */
[----:B--2---:R-:W-:Y:S05]  /*9020*/  @!P0 BRA `(.L_x_155) ;  /* 0xfffffffc00f08947 */ /* 0x004fea000383ffff */
[----:B------:R-:W-:Y:S05]  /*9030*/  BRA `(.L_x_156) ;  /* 0xffffff9c00507947 */ /* 0x000fea000383ffff */
.L_x_49:
[----:B------:R-:W-:-:S07]  /*9040*/  MOV R0, UR5 ;  /* 0x0000000500007c02 */ /* 0x000fce0008000f00 */
.L_x_157:
[----:B-1----:R1:W2:Y:S02]  /*9050*/  SYNCS.PHASECHK.TRANS64.TRYWAIT P0, [R0+URZ], R3 ;  /* 0x00000003000075a7 */ /* 0x0022a400080011ff */
[----:B--2---:R-:W-:Y:S05]  /*9060*/  @!P0 NANOSLEEP.SYNCS 0x989680 ;  /* 0x009896800000895d */ /* 0x004fea0003900000 */
[----:B------:R-:W2:Y:S02]  /*9070*/  @!P0 SYNCS.PHASECHK.TRANS64 P0, [R0+URZ], R3 ;  /* 0x00000003000085a7 */ /* 0x000ea400080010ff */
[----:B--2---:R-:W-:Y:S05]  /*9080*/  @!P0 BRA `(.L_x_157) ;  /* 0xfffffffc00f08947 */ /* 0x004fea000383ffff */
[----:B------:R-:W-:Y:S05]  /*9090*/  BRA `(.L_x_158) ;  /* 0xffffff9c005c7947 */ /* 0x000fea000383ffff */
.L_x_50:
[----:B------:R-:W-:-:S07]  /*90a0*/  MOV R0, UR5 ;  /* 0x0000000500007c02 */ /* 0x000fce0008000f00 */
.L_x_159:
[----:B-1----:R1:W2:Y:S02]  /*90b0*/  SYNCS.PHASECHK.TRANS64.TRYWAIT P0, [R0+URZ], R3 ;  /* 0x00000003000075a7 */ /* 0x0022a400080011ff */
[----:B--2---:R-:W-:Y:S05]  /*90c0*/  @!P0 NANOSLEEP.SYNCS 0x989680 ;  /* 0x009896800000895d */ /* 0x004fea0003900000 */
[----:B------:R-:W2:Y:S02]  /*90d0*/  @!P0 SYNCS.PHASECHK.TRANS64 P0, [R0+URZ], R3 ;  /* 0x00000003000085a7 */ /* 0x000ea400080010ff */
[----:B--2---:R-:W-:Y:S05]  /*90e0*/  @!P0 BRA `(.L_x_159) ;  /* 0xfffffffc00f08947 */ /* 0x004fea000383ffff */
[----:B------:R-:W-:Y:S05]  /*90f0*/  BRA `(.L_x_160) ;  /* 0xffffff9c00687947 */ /* 0x000fea000383ffff */
.L_x_51:
[----:B------:R-:W-:-:S07]  /*9100*/  MOV R0, UR5 ;  /* 0x0000000500007c02 */ /* 0x000fce0008000f00 */
.L_x_161:
[----:B-1----:R1:W2:Y:S02]  /*9110*/  SYNCS.PHASECHK.TRANS64.TRYWAIT P0, [R0+URZ], R3 ;  /* 0x00000003000075a7 */ /* 0x0022a400080011ff */
[----:B--2---:R-:W-:Y:S05]  /*9120*/  @!P0 NANOSLEEP.SYNCS 0x989680 ;  /* 0x009896800000895d */ /* 0x004fea0003900000 */
[----:B------:R-:W2:Y:S02]  /*9130*/  @!P0 SYNCS.PHASECHK.TRANS64 P0, [R0+URZ], R3 ;  /* 0x00000003000085a7 */ /* 0x000ea400080010ff */
[----:B--2---:R-:W-:Y:S05]  /*9140*/  @!P0 BRA `(.L_x_161) ;  /* 0xfffffffc00f08947 */ /* 0x004fea000383ffff */
[----:B------:R-:W-:Y:S05]  /*9150*/  BRA `(.L_x_162) ;  /* 0xffffff9c00747947 */ /* 0x000fea000383ffff */
.L_x_52:
[----:B------:R-:W-:-:S07]  /*9160*/  MOV R0, UR5 ;  /* 0x0000000500007c02 */ /* 0x000fce0008000f00 */
.L_x_163:
[----:B-1----:R1:W2:Y:S02]  /*9170*/  SYNCS.PHASECHK.TRANS64.TRYWAIT P0, [R0+URZ], R3 ;  /* 0x00000003000075a7 */ /* 0x0022a400080011ff */
[----:B--2---:R-:W-:Y:S05]  /*9180*/  @!P0 NANOSLEEP.SYNCS 0x989680 ;  /* 0x009896800000895d */ /* 0x004fea0003900000 */
[----:B------:R-:W2:Y:S02]  /*9190*/  @!P0 SYNCS.PHASECHK.TRANS64 P0, [R0+URZ], R3 ;  /* 0x00000003000085a7 */ /* 0x000ea400080010ff */
[----:B--2---:R-:W-:Y:S05]  /*91a0*/  @!P0 BRA `(.L_x_163) ;  /* 0xfffffffc00f08947 */ /* 0x004fea000383ffff */
[----:B------:R-:W-:Y:S05]  /*91b0*/  BRA `(.L_x_164) ;  /* 0xffffff9c00807947 */ /* 0x000fea000383ffff */
.L_x_53:
[----:B------:R-:W-:-:S07]  /*91c0*/  MOV R0, UR5 ;  /* 0x0000000500007c02 */ /* 0x000fce0008000f00 */
.L_x_165:
[----:B-1----:R1:W2:Y:S02]  /*91d0*/  SYNCS.PHASECHK.TRANS64.TRYWAIT P0, [R0+URZ], R3 ;  /* 0x00000003000075a7 */ /* 0x0022a400080011ff */
[----:B--2---:R-:W-:Y:S05]  /*91e0*/  @!P0 NANOSLEEP.SYNCS 0x989680 ;  /* 0x009896800000895d */ /* 0x004fea0003900000 */
[----:B------:R-:W2:Y:S02]  /*91f0*/  @!P0 SYNCS.PHASECHK.TRANS64 P0, [R0+URZ], R3 ;  /* 0x00000003000085a7 */ /* 0x000ea400080010ff */
[----:B--2---:R-:W-:Y:S05]  /*9200*/  @!P0 BRA `(.L_x_165) ;  /* 0xfffffffc00f08947 */ /* 0x004fea000383ffff */
[----:B------:R-:W-:Y:S05]  /*9210*/  BRA `(.L_x_166) ;  /* 0xffffff9c008c7947 */ /* 0x000fea000383ffff */
.L_x_54:
[----:B------:R-:W-:-:S07]  /*9220*/  MOV R0, UR5 ;  /* 0x0000000500007c02 */ /* 0x000fce0008000f00 */
.L_x_167:
[----:B-1----:R1:W2:Y:S02]  /*9230*/  SYNCS.PHASECHK.TRANS64.TRYWAIT P0, [R0+URZ], R3 ;  /* 0x00000003000075a7 */ /* 0x0022a400080011ff */
[----:B--2---:R-:W-:Y:S05]  /*9240*/  @!P0 NANOSLEEP.SYNCS 0x989680 ;  /* 0x009896800000895d */ /* 0x004fea0003900000 */
[----:B------:R-:W2:Y:S02]  /*9250*/  @!P0 SYNCS.PHASECHK.TRANS64 P0, [R0+URZ], R3 ;  /* 0x00000003000085a7 */ /* 0x000ea400080010ff */
[----:B--2---:R-:W-:Y:S05]  /*9260*/  @!P0 BRA `(.L_x_167) ;  /* 0xfffffffc00f08947 */ /* 0x004fea000383ffff */
[----:B------:R-:W-:Y:S05]  /*9270*/  BRA `(.L_x_168) ;  /* 0xffffff9c00987947 */ /* 0x000fea000383ffff */
.L_x_55:
[----:B------:R-:W-:-:S07]  /*9280*/  MOV R0, UR5 ;  /* 0x0000000500007c02 */ /* 0x000fce0008000f00 */
.L_x_169:
[----:B-1----:R1:W2:Y:S02]  /*9290*/  SYNCS.PHASECHK.TRANS64.TRYWAIT P0, [R0+URZ], R3 ;  /* 0x00000003000075a7 */ /* 0x0022a400080011ff */
[----:B--2---:R-:W-:Y:S05]  /*92a0*/  @!P0 NANOSLEEP.SYNCS 0x989680 ;  /* 0x009896800000895d */ /* 0x004fea0003900000 */
[----:B------:R-:W2:Y:S02]  /*92b0*/  @!P0 SYNCS.PHASECHK.TRANS64 P0, [R0+URZ], R3 ;  /* 0x00000003000085a7 */ /* 0x000ea400080010ff */
[----:B--2---:R-:W-:Y:S05]  /*92c0*/  @!P0 BRA `(.L_x_169) ;  /* 0xfffffffc00f08947 */ /* 0x004fea000383ffff */
[----:B------:R-:W-:Y:S05]  /*92d0*/  BRA `(.L_x_170) ;  /* 0xffffff9c00a47947 */ /* 0x000fea000383ffff */
.L_x_56:
[----:B------:R-:W-:-:S07]  /*92e0*/  MOV R0, UR5 ;  /* 0x0000000500007c02 */ /* 0x000fce0008000f00 */
.L_x_171:
[----:B-1----:R1:W2:Y:S02]  /*92f0*/  SYNCS.PHASECHK.TRANS64.TRYWAIT P0, [R0+URZ], R3 ;  /* 0x00000003000075a7 */ /* 0x0022a400080011ff */
[----:B--2---:R-:W-:Y:S05]  /*9300*/  @!P0 NANOSLEEP.SYNCS 0x989680 ;  /* 0x009896800000895d */ /* 0x004fea0003900000 */
[----:B------:R-:W2:Y:S02]  /*9310*/  @!P0 SYNCS.PHASECHK.TRANS64 P0, [R0+URZ], R3 ;  /* 0x00000003000085a7 */ /* 0x000ea400080010ff */
[----:B--2---:R-:W-:Y:S05]  /*9320*/  @!P0 BRA `(.L_x_171) ;  /* 0xfffffffc00f08947 */ /* 0x004fea000383ffff */
[----:B------:R-:W-:Y:S05]  /*9330*/  BRA `(.L_x_172) ;  /* 0xffffff9c00b07947 */ /* 0x000fea000383ffff */
.L_x_57:
[----:B------:R-:W-:-:S07]  /*9340*/  MOV R0, UR5 ;  /* 0x0000000500007c02 */ /* 0x000fce0008000f00 */
.L_x_173:
[----:B-1----:R1:W2:Y:S02]  /*9350*/  SYNCS.PHASECHK.TRANS64.TRYWAIT P0, [R0+URZ], R3 ;  /* 0x00000003000075a7 */ /* 0x0022a400080011ff */
[----:B--2---:R-:W-:Y:S05]  /*9360*/  @!P0 NANOSLEEP.SYNCS 0x989680 ;  /* 0x009896800000895d */ /* 0x004fea0003900000 */
[----:B------:R-:W2:Y:S02]  /*9370*/  @!P0 SYNCS.PHASECHK.TRANS64 P0, [R0+URZ], R3 ;  /* 0x00000003000085a7 */ /* 0x000ea400080010ff */
[----:B--2---:R-:W-:Y:S05]  /*9380*/  @!P0 BRA `(.L_x_173) ;  /* 0xfffffffc00f08947 */ /* 0x004fea000383ffff */
[----:B------:R-:W-:Y:S05]  /*9390*/  BRA `(.L_x_174) ;  /* 0xffffff9c00bc7947 */ /* 0x000fea000383ffff */
.L_x_58:
[----:B------:R-:W-:-:S07]  /*93a0*/  MOV R0, UR5 ;  /* 0x0000000500007c02 */ /* 0x000fce0008000f00 */
.L_x_175:
[----:B-1----:R1:W2:Y:S02]  /*93b0*/  SYNCS.PHASECHK.TRANS64.TRYWAIT P0, [R0+URZ], R3 ;  /* 0x00000003000075a7 */ /* 0x0022a400080011ff */
[----:B--2---:R-:W-:Y:S05]  /*93c0*/  @!P0 NANOSLEEP.SYNCS 0x989680 ;  /* 0x009896800000895d */ /* 0x004fea0003900000 */
[----:B------:R-:W2:Y:S02]  /*93d0*/  @!P0 SYNCS.PHASECHK.TRANS64 P0, [R0+URZ], R3 ;  /* 0x00000003000085a7 */ /* 0x000ea400080010ff */
[----:B--2---:R-:W-:Y:S05]  /*93e0*/  @!P0 BRA `(.L_x_175) ;  /* 0xfffffffc00f08947 */ /* 0x004fea000383ffff */
[----:B------:R-:W-:Y:S05]  /*93f0*/  BRA `(.L_x_176) ;  /* 0xffffff9c00c87947 */ /* 0x000fea000383ffff */
.L_x_59:
[----:B------:R-:W-:-:S07]  /*9400*/  MOV R0, UR5 ;  /* 0x0000000500007c02 */ /* 0x000fce0008000f00 */
.L_x_177:
[----:B-1----:R1:W2:Y:S02]  /*9410*/  SYNCS.PHASECHK.TRANS64.TRYWAIT P0, [R0+URZ], R3 ;  /* 0x00000003000075a7 */ /* 0x0022a400080011ff */
[----:B--2---:R-:W-:Y:S05]  /*9420*/  @!P0 NANOSLEEP.SYNCS 0x989680 ;  /* 0x009896800000895d */ /* 0x004fea0003900000 */
[----:B------:R-:W2:Y:S02]  /*9430*/  @!P0 SYNCS.PHASECHK.TRANS64 P0, [R0+URZ], R3 ;  /* 0x00000003000085a7 */ /* 0x000ea400080010ff */
[----:B--2---:R-:W-:Y:S05]  /*9440*/  @!P0 BRA `(.L_x_177) ;  /* 0xfffffffc00f08947 */ /* 0x004fea000383ffff */
[----:B------:R-:W-:Y:S05]  /*9450*/  BRA `(.L_x_178) ;  /* 0xffffff9c00d47947 */ /* 0x000fea000383ffff */
.L_x_60:
[----:B------:R-:W-:-:S07]  /*9460*/  MOV R0, UR5 ;  /* 0x0000000500007c02 */ /* 0x000fce0008000f00 */
.L_x_179:
[----:B-1----:R1:W2:Y:S02]  /*9470*/  SYNCS.PHASECHK.TRANS64.TRYWAIT P0, [R0+URZ], R3 ;  /* 0x00000003000075a7 */ /* 0x0022a400080011ff */
[----:B--2---:R-:W-:Y:S05]  /*9480*/  @!P0 NANOSLEEP.SYNCS 0x989680 ;  /* 0x009896800000895d */ /* 0x004fea0003900000 */
[----:B------:R-:W2:Y:S02]  /*9490*/  @!P0 SYNCS.PHASECHK.TRANS64 P0, [R0+URZ], R3 ;  /* 0x00000003000085a7 */ /* 0x000ea400080010ff */
[----:B--2---:R-:W-:Y:S05]  /*94a0*/  @!P0 BRA `(.L_x_179) ;  /* 0xfffffffc00f08947 */ /* 0x004fea000383ffff */
[----:B------:R-:W-:Y:S05]  /*94b0*/  BRA `(.L_x_180) ;  /* 0xffffff9c00e07947 */ /* 0x000fea000383ffff */
.L_x_61:
[----:B------:R-:W-:-:S07]  /*94c0*/  MOV R0, UR5 ;  /* 0x0000000500007c02 */ /* 0x000fce0008000f00 */
.L_x_181:
[----:B-1----:R1:W2:Y:S02]  /*94d0*/  SYNCS.PHASECHK.TRANS64.TRYWAIT P0, [R0+URZ], R3 ;  /* 0x00000003000075a7 */ /* 0x0022a400080011ff */
[----:B--2---:R-:W-:Y:S05]  /*94e0*/  @!P0 NANOSLEEP.SYNCS 0x989680 ;  /* 0x009896800000895d */ /* 0x004fea0003900000 */
[----:B------:R-:W2:Y:S02]  /*94f0*/  @!P0 SYNCS.PHASECHK.TRANS64 P0, [R0+URZ], R3 ;  /* 0x00000003000085a7 */ /* 0x000ea400080010ff */
[----:B--2---:R-:W-:Y:S05]  /*9500*/  @!P0 BRA `(.L_x_181) ;  /* 0xfffffffc00f08947 */ /* 0x004fea000383ffff */
[----:B------:R-:W-:Y:S05]  /*9510*/  BRA `(.L_x_182) ;  /* 0xffffff9c00ec7947 */ /* 0x000fea000383ffff */
.L_x_62:
[----:B------:R-:W-:-:S07]  /*9520*/  MOV R0, UR5 ;  /* 0x0000000500007c02 */ /* 0x000fce0008000f00 */
.L_x_183:
[----:B-1----:R1:W2:Y:S02]  /*9530*/  SYNCS.PHASECHK.TRANS64.TRYWAIT P0, [R0+URZ], R3 ;  /* 0x00000003000075a7 */ /* 0x0022a400080011ff */
[----:B--2---:R-:W-:Y:S05]  /*9540*/  @!P0 NANOSLEEP.SYNCS 0x989680 ;  /* 0x009896800000895d */ /* 0x004fea0003900000 */
[----:B------:R-:W2:Y:S02]  /*9550*/  @!P0 SYNCS.PHASECHK.TRANS64 P0, [R0+URZ], R3 ;  /* 0x00000003000085a7 */ /* 0x000ea400080010ff */
[----:B--2---:R-:W-:Y:S05]  /*9560*/  @!P0 BRA `(.L_x_183) ;  /* 0xfffffffc00f08947 */ /* 0x004fea000383ffff */
[----:B------:R-:W-:Y:S05]  /*9570*/  BRA `(.L_x_184) ;  /* 0xffffff9c00f87947 */ /* 0x000fea000383ffff */
.L_x_63:
[----:B------:R-:W-:-:S07]  /*9580*/  MOV R0, UR5 ;  /* 0x0000000500007c02 */ /* 0x000fce0008000f00 */
.L_x_185:
[----:B-1----:R1:W2:Y:S02]  /*9590*/  SYNCS.PHASECHK.TRANS64.TRYWAIT P0, [R0+URZ], R3 ;  /* 0x00000003000075a7 */ /* 0x0022a400080011ff */
[----:B--2---:R-:W-:Y:S05]  /*95a0*/  @!P0 NANOSLEEP.SYNCS 0x989680 ;  /* 0x009896800000895d */ /* 0x004fea0003900000 */
[----:B------:R-:W2:Y:S02]  /*95b0*/  @!P0 SYNCS.PHASECHK.TRANS64 P0, [R0+URZ], R3 ;  /* 0x00000003000085a7 */ /* 0x000ea400080010ff */
[----:B--2---:R-:W-:Y:S05]  /*95c0*/  @!P0 BRA `(.L_x_185) ;  /* 0xfffffffc00f08947 */ /* 0x004fea000383ffff */
[----:B------:R-:W-:Y:S05]  /*95d0*/  BRA `(.L_x_186) ;  /* 0xffffffa000047947 */ /* 0x000fea000383ffff */
.L_x_64:
[----:B------:R-:W-:-:S07]  /*95e0*/  MOV R0, UR5 ;  /* 0x0000000500007c02 */ /* 0x000fce0008000f00 */
.L_x_187:
[----:B-1----:R1:W2:Y:S02]  /*95f0*/  SYNCS.PHASECHK.TRANS64.TRYWAIT P0, [R0+URZ], R3 ;  /* 0x00000003000075a7 */ /* 0x0022a400080011ff */
[----:B--2---:R-:W-:Y:S05]  /*9600*/  @!P0 NANOSLEEP.SYNCS 0x989680 ;  /* 0x009896800000895d */ /* 0x004fea0003900000 */
[----:B------:R-:W2:Y:S02]  /*9610*/  @!P0 SYNCS.PHASECHK.TRANS64 P0, [R0+URZ], R3 ;  /* 0x00000003000085a7 */ /* 0x000ea400080010ff */
[----:B--2---:R-:W-:Y:S05]  /*9620*/  @!P0 BRA `(.L_x_187) ;  /* 0xfffffffc00f08947 */ /* 0x004fea000383ffff */
[----:B------:R-:W-:Y:S05]  /*9630*/  BRA `(.L_x_188) ;  /* 0xffffffa000107947 */ /* 0x000fea000383ffff */
.L_x_65:
[----:B------:R-:W-:-:S07]  /*9640*/  MOV R0, UR5 ;  /* 0x0000000500007c02 */ /* 0x000fce0008000f00 */
.L_x_189:
[----:B-1----:R1:W2:Y:S02]  /*9650*/  SYNCS.PHASECHK.TRANS64.TRYWAIT P0, [R0+URZ], R3 ;  /* 0x00000003000075a7 */ /* 0x0022a400080011ff */
[----:B--2---:R-:W-:Y:S05]  /*9660*/  @!P0 NANOSLEEP.SYNCS 0x989680 ;  /* 0x009896800000895d */ /* 0x004fea0003900000 */
[----:B------:R-:W2:Y:S02]  /*9670*/  @!P0 SYNCS.PHASECHK.TRANS64 P0, [R0+URZ], R3 ;  /* 0x00000003000085a7 */ /* 0x000ea400080010ff */
[----:B--2---:R-:W-:Y:S05]  /*9680*/  @!P0 BRA `(.L_x_189) ;  /* 0xfffffffc00f08947 */ /* 0x004fea000383ffff */
[----:B------:R-:W-:Y:S05]  /*9690*/  BRA `(.L_x_190) ;  /* 0xffffffa0001c7947 */ /* 0x000fea000383ffff */
.L_x_66:
[----:B------:R-:W-:-:S07]  /*96a0*/  MOV R0, UR5 ;  /* 0x0000000500007c02 */ /* 0x000fce0008000f00 */
.L_x_191:
[----:B-1----:R1:W2:Y:S02]  /*96b0*/  SYNCS.PHASECHK.TRANS64.TRYWAIT P0, [R0+URZ], R3 ;  /* 0x00000003000075a7 */ /* 0x0022a400080011ff */
[----:B--2---:R-:W-:Y:S05]  /*96c0*/  @!P0 NANOSLEEP.SYNCS 0x989680 ;  /* 0x009896800000895d */ /* 0x004fea0003900000 */
[----:B------:R-:W2:Y:S02]  /*96d0*/  @!P0 SYNCS.PHASECHK.TRANS64 P0, [R0+URZ], R3 ;  /* 0x00000003000085a7 */ /* 0x000ea400080010ff */
[----:B--2---:R-:W-:Y:S05]  /*96e0*/  @!P0 BRA `(.L_x_191) ;  /* 0xfffffffc00f08947 */ /* 0x004fea000383ffff */
[----:B------:R-:W-:Y:S05]  /*96f0*/  BRA `(.L_x_192) ;  /* 0xffffffa000287947 */ /* 0x000fea000383ffff */
.L_x_67:
[----:B------:R-:W-:-:S07]  /*9700*/  MOV R0, UR5 ;  /* 0x0000000500007c02 */ /* 0x000fce0008000f00 */
.L_x_193:
[----:B-1----:R1:W2:Y:S02]  /*9710*/  SYNCS.PHASECHK.TRANS64.TRYWAIT P0, [R0+URZ], R3 ;  /* 0x00000003000075a7 */ /* 0x0022a400080011ff */
[----:B--2---:R-:W-:Y:S05]  /*9720*/  @!P0 NANOSLEEP.SYNCS 0x989680 ;  /* 0x009896800000895d */ /* 0x004fea0003900000 */
[----:B------:R-:W2:Y:S02]  /*9730*/  @!P0 SYNCS.PHASECHK.TRANS64 P0, [R0+URZ], R3 ;  /* 0x00000003000085a7 */ /* 0x000ea400080010ff */
[----:B--2---:R-:W-:Y:S05]  /*9740*/  @!P0 BRA `(.L_x_193) ;  /* 0xfffffffc00f08947 */ /* 0x004fea000383ffff */
[----:B------:R-:W-:Y:S05]  /*9750*/  BRA `(.L_x_194) ;  /* 0xffffffa000347947 */ /* 0x000fea000383ffff */
.L_x_68:
[----:B------:R-:W-:-:S07]  /*9760*/  MOV R0, UR5 ;  /* 0x0000000500007c02 */ /* 0x000fce0008000f00 */
.L_x_195:
[----:B-1----:R1:W2:Y:S02]  /*9770*/  SYNCS.PHASECHK.TRANS64.TRYWAIT P0, [R0+URZ], R3 ;  /* 0x00000003000075a7 */ /* 0x0022a400080011ff */
[----:B--2---:R-:W-:Y:S05]  /*9780*/  @!P0 NANOSLEEP.SYNCS 0x989680 ;  /* 0x009896800000895d */ /* 0x004fea0003900000 */
[----:B------:R-:W2:Y:S02]  /*9790*/  @!P0 SYNCS.PHASECHK.TRANS64 P0, [R0+URZ], R3 ;  /* 0x00000003000085a7 */ /* 0x000ea400080010ff */
[----:B--2---:R-:W-:Y:S05]  /*97a0*/  @!P0 BRA `(.L_x_195) ;  /* 0xfffffffc00f08947 */ /* 0x004fea000383ffff */
[----:B------:R-:W-:Y:S05]  /*97b0*/  BRA `(.L_x_196) ;  /* 0xffffffa000407947 */ /* 0x000fea000383ffff */
.L_x_69:
[----:B------:R-:W-:-:S07]  /*97c0*/  MOV R0, UR5 ;  /* 0x0000000500007c02 */ /* 0x000fce0008000f00 */
.L_x_197:
[----:B-1----:R1:W2:Y:S02]  /*97d0*/  SYNCS.PHASECHK.TRANS64.TRYWAIT P0, [R0+URZ], R3 ;  /* 0x00000003000075a7 */ /* 0x0022a400080011ff */
[----:B--2---:R-:W-:Y:S05]  /*97e0*/  @!P0 NANOSLEEP.SYNCS 0x989680 ;  /* 0x009896800000895d */ /* 0x004fea0003900000 */
[----:B------:R-:W2:Y:S02]  /*97f0*/  @!P0 SYNCS.PHASECHK.TRANS64 P0, [R0+URZ], R3 ;  /* 0x00000003000085a7 */ /* 0x000ea400080010ff */
[----:B--2---:R-:W-:Y:S05]  /*9800*/  @!P0 BRA `(.L_x_197) ;  /* 0xfffffffc00f08947 */ /* 0x004fea000383ffff */
[----:B------:R-:W-:Y:S05]  /*9810*/  BRA `(.L_x_198) ;  /* 0xffffffa0004c7947 */ /* 0x000fea000383ffff */
.L_x_70:
[----:B------:R-:W-:-:S07]  /*9820*/  MOV R0, UR5 ;  /* 0x0000000500007c02 */ /* 0x000fce0008000f00 */
.L_x_199:
[----:B-1----:R1:W2:Y:S02]  /*9830*/  SYNCS.PHASECHK.TRANS64.TRYWAIT P0, [R0+URZ], R3 ;  /* 0x00000003000075a7 */ /* 0x0022a400080011ff */
[----:B--2---:R-:W-:Y:S05]  /*9840*/  @!P0 NANOSLEEP.SYNCS 0x989680 ;  /* 0x009896800000895d */ /* 0x004fea0003900000 */
[----:B------:R-:W2:Y:S02]  /*9850*/  @!P0 SYNCS.PHASECHK.TRANS64 P0, [R0+URZ], R3 ;  /* 0x00000003000085a7 */ /* 0x000ea400080010ff */
[----:B--2---:R-:W-:Y:S05]  /*9860*/  @!P0 BRA `(.L_x_199) ;  /* 0xfffffffc00f08947 */ /* 0x004fea000383ffff */
[----:B------:R-:W-:Y:S05]  /*9870*/  BRA `(.L_x_200) ;  /* 0xffffffa000587947 */ /* 0x000fea000383ffff */
.L_x_71:
[----:B------:R-:W-:-:S07]  /*9880*/  MOV R0, UR5 ;  /* 0x0000000500007c02 */ /* 0x000fce0008000f00 */
.L_x_201:
[----:B-1----:R1:W2:Y:S02]  /*9890*/  SYNCS.PHASECHK.TRANS64.TRYWAIT P0, [R0+URZ], R3 ;  /* 0x00000003000075a7 */ /* 0x0022a400080011ff */
[----:B--2---:R-:W-:Y:S05]  /*98a0*/  @!P0 NANOSLEEP.SYNCS 0x989680 ;  /* 0x009896800000895d */ /* 0x004fea0003900000 */
[----:B------:R-:W2:Y:S02]  /*98b0*/  @!P0 SYNCS.PHASECHK.TRANS64 P0, [R0+URZ], R3 ;  /* 0x00000003000085a7 */ /* 0x000ea400080010ff */
[----:B--2---:R-:W-:Y:S05]  /*98c0*/  @!P0 BRA `(.L_x_201) ;  /* 0xfffffffc00f08947 */ /* 0x004fea000383ffff */
[----:B------:R-:W-:Y:S05]  /*98d0*/  BRA `(.L_x_202) ;  /* 0xffffffa000647947 */ /* 0x000fea000383ffff */
.L_x_72:
[----:B------:R-:W-:-:S07]  /*98e0*/  MOV R0, UR5 ;  /* 0x0000000500007c02 */ /* 0x000fce0008000f00 */
.L_x_203:
[----:B-1----:R1:W2:Y:S02]  /*98f0*/  SYNCS.PHASECHK.TRANS64.TRYWAIT P0, [R0+URZ], R3 ;  /* 0x00000003000075a7 */ /* 0x0022a400080011ff */
[----:B--2---:R-:W-:Y:S05]  /*9900*/  @!P0 NANOSLEEP.SYNCS 0x989680 ;  /* 0x009896800000895d */ /* 0x004fea0003900000 */
[----:B------:R-:W2:Y:S02]  /*9910*/  @!P0 SYNCS.PHASECHK.TRANS64 P0, [R0+URZ], R3 ;  /* 0x00000003000085a7 */ /* 0x000ea400080010ff */
[----:B--2---:R-:W-:Y:S05]  /*9920*/  @!P0 BRA `(.L_x_203) ;  /* 0xfffffffc00f08947 */ /* 0x004fea000383ffff */
[----:B------:R-:W-:Y:S05]  /*9930*/  BRA `(.L_x_204) ;  /* 0xffffffa000707947 */ /* 0x000fea000383ffff */
.L_x_73:
[----:B------:R-:W-:-:S07]  /*9940*/  MOV R0, UR5 ;  /* 0x0000000500007c02 */ /* 0x000fce0008000f00 */
.L_x_205:
[----:B-1----:R1:W2:Y:S02]  /*9950*/  SYNCS.PHASECHK.TRANS64.TRYWAIT P0, [R0+URZ], R3 ;  /* 0x00000003000075a7 */ /* 0x0022a400080011ff */
[----:B--2---:R-:W-:Y:S05]  /*9960*/  @!P0 NANOSLEEP.SYNCS 0x989680 ;  /* 0x009896800000895d */ /* 0x004fea0003900000 */
[----:B------:R-:W2:Y:S02]  /*9970*/  @!P0 SYNCS.PHASECHK.TRANS64 P0, [R0+URZ], R3 ;  /* 0x00000003000085a7 */ /* 0x000ea400080010ff */
[----:B--2---:R-:W-:Y:S05]  /*9980*/  @!P0 BRA `(.L_x_205) ;  /* 0xfffffffc00f08947 */ /* 0x004fea000383ffff */
[----:B------:R-:W-:Y:S05]  /*9990*/  BRA `(.L_x_206) ;  /* 0xffffffa0007c7947 */ /* 0x000fea000383ffff */
.L_x_74:
[----:B------:R-:W-:-:S07]  /*99a0*/  MOV R0, UR5 ;  /* 0x0000000500007c02 */ /* 0x000fce0008000f00 */
.L_x_207:
[----:B-1----:R1:W2:Y:S02]  /*99b0*/  SYNCS.PHASECHK.TRANS64.TRYWAIT P0, [R0+URZ], R3 ;  /* 0x00000003000075a7 */ /* 0x0022a400080011ff */
[----:B--2---:R-:W-:Y:S05]  /*99c0*/  @!P0 NANOSLEEP.SYNCS 0x989680 ;  /* 0x009896800000895d */ /* 0x004fea0003900000 */
[----:B------:R-:W2:Y:S02]  /*99d0*/  @!P0 SYNCS.PHASECHK.TRANS64 P0, [R0+URZ], R3 ;  /* 0x00000003000085a7 */ /* 0x000ea400080010ff */
[----:B--2---:R-:W-:Y:S05]  /*99e0*/  @!P0 BRA `(.L_x_207) ;  /* 0xfffffffc00f08947 */ /* 0x004fea000383ffff */
[----:B------:R-:W-:Y:S05]  /*99f0*/  BRA `(.L_x_208) ;  /* 0xffffffa000887947 */ /* 0x000fea000383ffff */
.L_x_75:
[----:B------:R-:W-:-:S07]  /*9a00*/  MOV R0, UR5 ;  /* 0x0000000500007c02 */ /* 0x000fce0008000f00 */
.L_x_209:
[----:B-1----:R1:W2:Y:S02]  /*9a10*/  SYNCS.PHASECHK.TRANS64.TRYWAIT P0, [R0+URZ], R3 ;  /* 0x00000003000075a7 */ /* 0x0022a400080011ff */
[----:B--2---:R-:W-:Y:S05]  /*9a20*/  @!P0 NANOSLEEP.SYNCS 0x989680 ;  /* 0x009896800000895d */ /* 0x004fea0003900000 */
[----:B------:R-:W2:Y:S02]  /*9a30*/  @!P0 SYNCS.PHASECHK.TRANS64 P0, [R0+URZ], R3 ;  /* 0x00000003000085a7 */ /* 0x000ea400080010ff */
[----:B--2---:R-:W-:Y:S05]  /*9a40*/  @!P0 BRA `(.L_x_209) ;  /* 0xfffffffc00f08947 */ /* 0x004fea000383ffff */
[----:B------:R-:W-:Y:S05]  /*9a50*/  BRA `(.L_x_210) ;  /* 0xffffffa000947947 */ /* 0x000fea000383ffff */
.L_x_76:
[----:B------:R-:W-:-:S07]  /*9a60*/  MOV R0, UR5 ;  /* 0x0000000500007c02 */ /* 0x000fce0008000f00 */
.L_x_211:
[----:B-1----:R1:W2:Y:S02]  /*9a70*/  SYNCS.PHASECHK.TRANS64.TRYWAIT P0, [R0+URZ], R3 ;  /* 0x00000003000075a7 */ /* 0x0022a400080011ff */
[----:B--2---:R-:W-:Y:S05]  /*9a80*/  @!P0 NANOSLEEP.SYNCS 0x989680 ;  /* 0x009896800000895d */ /* 0x004fea0003900000 */
[----:B------:R-:W2:Y:S02]  /*9a90*/  @!P0 SYNCS.PHASECHK.TRANS64 P0, [R0+URZ], R3 ;  /* 0x00000003000085a7 */ /* 0x000ea400080010ff */
[----:B--2---:R-:W-:Y:S05]  /*9aa0*/  @!P0 BRA `(.L_x_211) ;  /* 0xfffffffc00f08947 */ /* 0x004fea000383ffff */
[----:B------:R-:W-:Y:S05]  /*9ab0*/  BRA `(.L_x_212) ;  /* 0xffffffa000a07947 */ /* 0x000fea000383ffff */
.L_x_79:
[----:B--2---:R2:W3:Y:S02]  /*9ac0*/  SYNCS.PHASECHK.TRANS64.TRYWAIT P0, [R2+URZ+0x2b0], R4 ;  /* 0x0002b004020075a7 */ /* 0x0044e400080011ff */
[----:B---3--:R-:W-:Y:S05]  /*9ad0*/  @!P0 NANOSLEEP.SYNCS 0x989680 ;  /* 0x009896800000895d */ /* 0x008fea0003900000 */
[----:B------:R-:W3:Y:S02]  /*9ae0*/  @!P0 SYNCS.PHASECHK.TRANS64 P0, [R2+URZ+0x2b0], R4 ;  /* 0x0002b004020085a7 */ /* 0x000ee400080010ff */
[----:B---3--:R-:W-:Y:S05]  /*9af0*/  @!P0 BRA `(.L_x_79) ;  /* 0xfffffffc00f08947 */ /* 0x008fea000383ffff */
[----:B------:R-:W-:Y:S05]  /*9b00*/  BRA `(.L_x_213) ;  /* 0xffffffa000fc7947 */ /* 0x000fea000383ffff */
.L_x_80:
[----:B------:R-:W-:-:S07]  /*9b10*/  MOV R2, UR4 ;  /* 0x0000000400027c02 */ /* 0x000fce0008000f00 */
.L_x_214:
[----:B--2---:R2:W3:Y:S02]  /*9b20*/  SYNCS.PHASECHK.TRANS64.TRYWAIT P0, [R2+URZ+0x260], R5 ;  /* 0x00026005020075a7 */ /* 0x0044e400080011ff */
[----:B---3--:R-:W-:Y:S05]  /*9b30*/  @!P0 NANOSLEEP.SYNCS 0x989680 ;  /* 0x009896800000895d */ /* 0x008fea0003900000 */
[----:B------:R-:W3:Y:S02]  /*9b40*/  @!P0 SYNCS.PHASECHK.TRANS64 P0, [R2+URZ+0x260], R5 ;  /* 0x00026005020085a7 */ /* 0x000ee400080010ff */
[----:B---3--:R-:W-:Y:S05]  /*9b50*/  @!P0 BRA `(.L_x_214) ;  /* 0xfffffffc00f08947 */ /* 0x008fea000383ffff */
[----:B------:R-:W-:Y:S05]  /*9b60*/  BRA `(.L_x_215) ;  /* 0xffffffa4000c7947 */ /* 0x000fea000383ffff */
.L_x_81:
[----:B--2---:R2:W3:Y:S02]  /*9b70*/  SYNCS.PHASECHK.TRANS64.TRYWAIT P1, [R2+URZ+0x250], R4 ;  /* 0x00025004020075a7 */ /* 0x0044e400080211ff */
[----:B---3--:R-:W-:Y:S05]  /*9b80*/  @!P1 NANOSLEEP.SYNCS 0x989680 ;  /* 0x009896800000995d */ /* 0x008fea0003900000 */
[----:B------:R-:W3:Y:S02]  /*9b90*/  @!P1 SYNCS.PHASECHK.TRANS64 P1, [R2+URZ+0x250], R4 ;  /* 0x00025004020095a7 */ /* 0x000ee400080210ff */
[----:B---3--:R-:W-:Y:S05]  /*9ba0*/  @!P1 BRA `(.L_x_81) ;  /* 0xfffffffc00f09947 */ /* 0x008fea000383ffff */
[----:B------:R-:W-:Y:S05]  /*9bb0*/  BRA `(.L_x_216) ;  /* 0xffffffa4003c7947 */ /* 0x000fea000383ffff */
.L_x_84:
[----:B------:R-:W-:-:S07]  /*9bc0*/  MOV R0, UR4 ;  /* 0x0000000400007c02 */ /* 0x000fce0008000f00 */
.L_x_217:
[----:B--2---:R2:W3:Y:S02]  /*9bd0*/  SYNCS.PHASECHK.TRANS64.TRYWAIT P0, [R0+URZ+0x260], R2 ;  /* 0x00026002000075a7 */ /* 0x0044e400080011ff */
[----:B---3--:R-:W-:Y:S05]  /*9be0*/  @!P0 NANOSLEEP.SYNCS 0x989680 ;  /* 0x009896800000895d */ /* 0x008fea0003900000 */
[----:B------:R-:W3:Y:S02]  /*9bf0*/  @!P0 SYNCS.PHASECHK.TRANS64 P0, [R0+URZ+0x260], R2 ;  /* 0x00026002000085a7 */ /* 0x000ee400080010ff */
[----:B---3--:R-:W-:Y:S05]  /*9c00*/  @!P0 BRA `(.L_x_217) ;  /* 0xfffffffc00f08947 */ /* 0x008fea000383ffff */
[----:B------:R-:W-:Y:S05]  /*9c10*/  BRA `(.L_x_83) ;  /* 0xffffffa400907947 */ /* 0x000fea000383ffff */
.L_x_91:
[----:B-1----:R1:W2:Y:S02]  /*9c20*/  SYNCS.PHASECHK.TRANS64.TRYWAIT P1, [R0+URZ+0x250], R2 ;  /* 0x00025002000075a7 */ /* 0x0022a400080211ff */
[----:B--2---:R-:W-:Y:S05]  /*9c30*/  @!P1 NANOSLEEP.SYNCS 0x989680 ;  /* 0x009896800000995d */ /* 0x004fea0003900000 */
[----:B------:R-:W2:Y:S02]  /*9c40*/  @!P1 SYNCS.PHASECHK.TRANS64 P1, [R0+URZ+0x250], R2 ;  /* 0x00025002000095a7 */ /* 0x000ea400080210ff */
[----:B--2---:R-:W-:Y:S05]  /*9c50*/  @!P1 BRA `(.L_x_91) ;  /* 0xfffffffc00f09947 */ /* 0x004fea000383ffff */
[----:B------:R-:W-:Y:S05]  /*9c60*/  BRA `(.L_x_218) ;  /* 0xffffffa800ec7947 */ /* 0x000fea000383ffff */
.L_x_92:
[----:B------:R-:W-:-:S07]  /*9c70*/  MOV R2, UR19 ;  /* 0x0000001300027c02 */ /* 0x000fce0008000f00 */
.L_x_219:
[----:B-1----:R1:W2:Y:S02]  /*9c80*/  SYNCS.PHASECHK.TRANS64.TRYWAIT P0, [R2+URZ+0x290], R0 ;  /* 0x00029000020075a7 */ /* 0x0022a400080011ff */
[----:B--2---:R-:W-:Y:S05]  /*9c90*/  @!P0 NANOSLEEP.SYNCS 0x989680 ;  /* 0x009896800000895d */ /* 0x004fea0003900000 */
[----:B------:R-:W2:Y:S02]  /*9ca0*/  @!P0 SYNCS.PHASECHK.TRANS64 P0, [R2+URZ+0x290], R0 ;  /* 0x00029000020085a7 */ /* 0x000ea400080010ff */
[----:B--2---:R-:W-:Y:S05]  /*9cb0*/  @!P0 BRA `(.L_x_219) ;  /* 0xfffffffc00f08947 */ /* 0x004fea000383ffff */
[----:B------:R-:W-:Y:S05]  /*9cc0*/  BRA `(.L_x_220) ;  /* 0xffffffac00207947 */ /* 0x000fea000383ffff */
.L_x_95:
[----:B------:R-:W-:Y:S07]  /*9cd0*/  MOV R0, UR6 ;  /* 0x0000000600007c02 */ /* 0x000fee0008000f00 */
.L_x_221:
[----:B-1----:R1:W2:Y:S02]  /*9ce0*/  SYNCS.PHASECHK.TRANS64.TRYWAIT P0, [R0+URZ], R2 ;  /* 0x00000002000075a7 */ /* 0x0022a400080011ff */
[----:B--2---:R-:W-:Y:S05]  /*9cf0*/  @!P0 NANOSLEEP.SYNCS 0x989680 ;  /* 0x009896800000895d */ /* 0x004fea0003900000 */
[----:B------:R-:W2:Y:S02]  /*9d00*/  @!P0 SYNCS.PHASECHK.TRANS64 P0, [R0+URZ], R2 ;  /* 0x00000002000085a7 */ /* 0x000ea400080010ff */
[----:B--2---:R-:W-:Y:S05]  /*9d10*/  @!P0 BRA `(.L_x_221) ;  /* 0xfffffffc00f08947 */ /* 0x004fea000383ffff */
[----:B------:R-:W-:Y:S05]  /*9d20*/  BRA `(.L_x_94) ;  /* 0xffffffac00587947 */ /* 0x000fea000383ffff */
.L_x_98:
[----:B------:R-:W-:-:S07]  /*9d30*/  MOV R0, UR4 ;  /* 0x0000000400007c02 */ /* 0x000fce0008000f00 */
.L_x_222:
[----:B--2---:R2:W4:Y:S02]  /*9d40*/  SYNCS.PHASECHK.TRANS64.TRYWAIT P0, [R0+URZ], R2 ;  /* 0x00000002000075a7 */ /* 0x00452400080011ff */
[----:B----4-:R-:W-:Y:S05]  /*9d50*/  @!P0 NANOSLEEP.SYNCS 0x989680 ;  /* 0x009896800000895d */ /* 0x010fea0003900000 */
[----:B------:R-:W4:Y:S02]  /*9d60*/  @!P0 SYNCS.PHASECHK.TRANS64 P0, [R0+URZ], R2 ;  /* 0x00000002000085a7 */ /* 0x000f2400080010ff */
[----:B----4-:R-:W-:Y:S05]  /*9d70*/  @!P0 BRA `(.L_x_222) ;  /* 0xfffffffc00f08947 */ /* 0x010fea000383ffff */
[----:B------:R-:W-:Y:S05]  /*9d80*/  BRA `(.L_x_223) ;  /* 0xffffffac00f87947 */ /* 0x000fea000383ffff */
.L_x_99:
[----:B------:R-:W-:-:S07]  /*9d90*/  MOV R0, UR5 ;  /* 0x0000000500007c02 */ /* 0x000fce0008000f00 */
.L_x_224:
[----:B-1----:R1:W2:Y:S02]  /*9da0*/  SYNCS.PHASECHK.TRANS64.TRYWAIT P0, [R0+URZ], R3 ;  /* 0x00000003000075a7 */ /* 0x0022a400080011ff */
[----:B--2---:R-:W-:Y:S05]  /*9db0*/  @!P0 NANOSLEEP.SYNCS 0x989680 ;  /* 0x009896800000895d */ /* 0x004fea0003900000 */
[----:B------:R-:W2:Y:S02]  /*9dc0*/  @!P0 SYNCS.PHASECHK.TRANS64 P0, [R0+URZ], R3 ;  /* 0x00000003000085a7 */ /* 0x000ea400080010ff */
[----:B--2---:R-:W-:Y:S05]  /*9dd0*/  @!P0 BRA `(.L_x_224) ;  /* 0xfffffffc00f08947 */ /* 0x004fea000383ffff */
[----:B------:R-:W-:Y:S05]  /*9de0*/  BRA `(.L_x_225) ;  /* 0xffffffb000047947 */ /* 0x000fea000383ffff */
.L_x_100:
[----:B------:R-:W-:-:S07]  /*9df0*/  MOV R0, UR5 ;  /* 0x0000000500007c02 */ /* 0x000fce0008000f00 */
.L_x_226:
[----:B-1----:R1:W2:Y:S02]  /*9e00*/  SYNCS.PHASECHK.TRANS64.TRYWAIT P0, [R0+URZ], R3 ;  /* 0x00000003000075a7 */ /* 0x0022a400080011ff */
[----:B--2---:R-:W-:Y:S05]  /*9e10*/  @!P0 NANOSLEEP.SYNCS 0x989680 ;  /* 0x009896800000895d */ /* 0x004fea0003900000 */
[----:B------:R-:W2:Y:S02]  /*9e20*/  @!P0 SYNCS.PHASECHK.TRANS64 P0, [R0+URZ], R3 ;  /* 0x00000003000085a7 */ /* 0x000ea400080010ff */
[----:B--2---:R-:W-:Y:S05]  /*9e30*/  @!P0 BRA `(.L_x_226) ;  /* 0xfffffffc00f08947 */ /* 0x004fea000383ffff */
[----:B------:R-:W-:Y:S05]  /*9e40*/  BRA `(.L_x_227) ;  /* 0xffffffb000107947 */ /* 0x000fea000383ffff */
.L_x_101:
[----:B-1----:R-:W-:-:S07]  /*9e50*/  MOV R0, UR4 ;  /* 0x0000000400007c02 */ /* 0x002fce0008000f00 */
.L_x_228:
[----:B-1----:R1:W2:Y:S02]  /*9e60*/  SYNCS.PHASECHK.TRANS64.TRYWAIT P0, [R0+URZ], R2 ;  /* 0x00000002000075a7 */ /* 0x0022a400080011ff */
[----:B--2---:R-:W-:Y:S05]  /*9e70*/  @!P0 NANOSLEEP.SYNCS 0x989680 ;  /* 0x009896800000895d */ /* 0x004fea0003900000 */
[----:B------:R-:W2:Y:S02]  /*9e80*/  @!P0 SYNCS.PHASECHK.TRANS64 P0, [R0+URZ], R2 ;  /* 0x00000002000085a7 */ /* 0x000ea400080010ff */
[----:B--2---:R-:W-:Y:S05]  /*9e90*/  @!P0 BRA `(.L_x_228) ;  /* 0xfffffffc00f08947 */ /* 0x004fea000383ffff */
[----:B------:R-:W-:Y:S05]  /*9ea0*/  BRA `(.L_x_229) ;  /* 0xffffffb0001c7947 */ /* 0x000fea000383ffff */
.L_x_106:
[----:B--2---:R2:W3:Y:S02]  /*9eb0*/  SYNCS.PHASECHK.TRANS64.TRYWAIT P0, [R8+URZ+0x250], R0 ;  /* 0x00025000080075a7 */ /* 0x0044e400080011ff */
[----:B---3--:R-:W-:Y:S05]  /*9ec0*/  @!P0 NANOSLEEP.SYNCS 0x989680 ;  /* 0x009896800000895d */ /* 0x008fea0003900000 */
[----:B------:R-:W3:Y:S02]  /*9ed0*/  @!P0 SYNCS.PHASECHK.TRANS64 P0, [R8+URZ+0x250], R0 ;  /* 0x00025000080085a7 */ /* 0x000ee400080010ff */
[----:B---3--:R-:W-:Y:S05]  /*9ee0*/  @!P0 BRA `(.L_x_106) ;  /* 0xfffffffc00f08947 */ /* 0x008fea000383ffff */
[----:B------:R-:W-:Y:S05]  /*9ef0*/  BRA `(.L_x_230) ;  /* 0xffffffb400487947 */ /* 0x000fea000383ffff */
.L_x_109:
[----:B--2---:R-:W-:Y:S07]  /*9f00*/  MOV R0, UR21 ;  /* 0x0000001500007c02 */ /* 0x004fee0008000f00 */
.L_x_231:
[----:B--2---:R2:W3:Y:S02]  /*9f10*/  SYNCS.PHASECHK.TRANS64.TRYWAIT P1, [R0+URZ+0x248], R2 ;  /* 0x00024802000075a7 */ /* 0x0044e400080211ff */
[----:B---3--:R-:W-:Y:S05]  /*9f20*/  @!P1 NANOSLEEP.SYNCS 0x989680 ;  /* 0x009896800000995d */ /* 0x008fea0003900000 */
[----:B------:R-:W3:Y:S02]  /*9f30*/  @!P1 SYNCS.PHASECHK.TRANS64 P1, [R0+URZ+0x248], R2 ;  /* 0x00024802000095a7 */ /* 0x000ee400080210ff */
[----:B---3--:R-:W-:Y:S05]  /*9f40*/  @!P1 BRA `(.L_x_231) ;  /* 0xfffffffc00f09947 */ /* 0x008fea000383ffff */
[----:B------:R-:W-:Y:S05]  /*9f50*/  BRA `(.L_x_108) ;  /* 0xffffffb800c47947 */ /* 0x000fea000383ffff */
.L_x_112:
[----:B--2---:R-:W-:Y:S07]  /*9f60*/  MOV R0, UR21 ;  /* 0x0000001500007c02 */ /* 0x004fee0008000f00 */
.L_x_232:
[----:B--2---:R2:W3:Y:S02]  /*9f70*/  SYNCS.PHASECHK.TRANS64.TRYWAIT P0, [R0+URZ+0x230], R4 ;  /* 0x00023004000075a7 */ /* 0x0044e400080011ff */
[----:B---3--:R-:W-:Y:S05]  /*9f80*/  @!P0 NANOSLEEP.SYNCS 0x989680 ;  /* 0x009896800000895d */ /* 0x008fea0003900000 */
[----:B------:R-:W3:Y:S02]  /*9f90*/  @!P0 SYNCS.PHASECHK.TRANS64 P0, [R0+URZ+0x230], R4 ;  /* 0x00023004000085a7 */ /* 0x000ee400080010ff */
[----:B---3--:R-:W-:Y:S05]  /*9fa0*/  @!P0 BRA `(.L_x_232) ;  /* 0xfffffffc00f08947 */ /* 0x008fea000383ffff */
[----:B------:R-:W-:Y:S05]  /*9fb0*/  BRA `(.L_x_233) ;  /* 0xffffffbc001c7947 */ /* 0x000fea000383ffff */
.L_x_113:
[----:B------:R-:W-:Y:S07]  /*9fc0*/  MOV R0, UR21 ;  /* 0x0000001500007c02 */ /* 0x000fee0008000f00 */
.L_x_234:
[----:B--2---:R2:W3:Y:S02]  /*9fd0*/  SYNCS.PHASECHK.TRANS64.TRYWAIT P0, [R0+URZ+0x238], R4 ;  /* 0x00023804000075a7 */ /* 0x0044e400080011ff */
[----:B---3--:R-:W-:Y:S05]  /*9fe0*/  @!P0 NANOSLEEP.SYNCS 0x989680 ;  /* 0x009896800000895d */ /* 0x008fea0003900000 */
[----:B------:R-:W3:Y:S02]  /*9ff0*/  @!P0 SYNCS.PHASECHK.TRANS64 P0, [R0+URZ+0x238], R4 ;  /* 0x00023804000085a7 */ /* 0x000ee400080010ff */
[----:B---3--:R-:W-:Y:S05]  /*a000*/  @!P0 BRA `(.L_x_234) ;  /* 0xfffffffc00f08947 */ /* 0x008fea000383ffff */
[----:B------:R-:W-:Y:S05]  /*a010*/  BRA `(.L_x_235) ;  /* 0xffffffbc00607947 */ /* 0x000fea000383ffff */
.L_x_115:
[----:B------:R-:W-:-:S07]  /*a020*/  MOV R0, UR21 ;  /* 0x0000001500007c02 */ /* 0x000fce0008000f00 */
.L_x_236:
[----:B---3--:R3:W4:Y:S02]  /*a030*/  SYNCS.PHASECHK.TRANS64.TRYWAIT P0, [R0+URZ+0x230], R2 ;  /* 0x00023002000075a7 */ /* 0x00872400080011ff */
[----:B----4-:R-:W-:Y:S05]  /*a040*/  @!P0 NANOSLEEP.SYNCS 0x989680 ;  /* 0x009896800000895d */ /* 0x010fea0003900000 */
[----:B------:R-:W4:Y:S02]  /*a050*/  @!P0 SYNCS.PHASECHK.TRANS64 P0, [R0+URZ+0x230], R2 ;  /* 0x00023002000085a7 */ /* 0x000f2400080010ff */
[----:B----4-:R-:W-:Y:S05]  /*a060*/  @!P0 BRA `(.L_x_236) ;  /* 0xfffffffc00f08947 */ /* 0x010fea000383ffff */
[----:B------:R-:W-:Y:S05]  /*a070*/  BRA `(.L_x_237) ;  /* 0xffffffbc00d47947 */ /* 0x000fea000383ffff */
.L_x_117:
[----:B-1----:R1:W2:Y:S02]  /*a080*/  SYNCS.PHASECHK.TRANS64.TRYWAIT P0, [R3+URZ+0x250], R0 ;  /* 0x00025000030075a7 */ /* 0x0022a400080011ff */
[----:B--2---:R-:W-:Y:S05]  /*a090*/  @!P0 NANOSLEEP.SYNCS 0x989680 ;  /* 0x009896800000895d */ /* 0x004fea0003900000 */
[----:B------:R-:W2:Y:S02]  /*a0a0*/  @!P0 SYNCS.PHASECHK.TRANS64 P0, [R3+URZ+0x250], R0 ;  /* 0x00025000030085a7 */ /* 0x000ea400080010ff */
[----:B--2---:R-:W-:Y:S05]  /*a0b0*/  @!P0 BRA `(.L_x_117) ;  /* 0xfffffffc00f08947 */ /* 0x004fea000383ffff */
[----:B------:R-:W-:Y:S05]  /*a0c0*/  BRA `(.L_x_238) ;  /* 0xffffffc000947947 */ /* 0x000fea000383ffff */
.L_x_128:
[----:B-1----:R1:W2:Y:S02]  /*a0d0*/  SYNCS.PHASECHK.TRANS64.TRYWAIT P1, [R3+URZ+0x220], R0 ;  /* 0x00022000030075a7 */ /* 0x0022a400080211ff */
[----:B--2---:R-:W-:Y:S05]  /*a0e0*/  @!P1 NANOSLEEP.SYNCS 0x989680 ;  /* 0x009896800000995d */ /* 0x004fea0003900000 */
[----:B------:R-:W2:Y:S02]  /*a0f0*/  @!P1 SYNCS.PHASECHK.TRANS64 P1, [R3+URZ+0x220], R0 ;  /* 0x00022000030095a7 */ /* 0x000ea400080210ff */
[----:B--2---:R-:W-:Y:S05]  /*a100*/  @!P1 BRA `(.L_x_128) ;  /* 0xfffffffc00f09947 */ /* 0x004fea000383ffff */
[----:B------:R-:W-:Y:S05]  /*a110*/  BRA `(.L_x_127) ;  /* 0xffffffd000047947 */ /* 0x000fea000383ffff */
.L_x_130:
[----:B-1----:R1:W2:Y:S02]  /*a120*/  SYNCS.PHASECHK.TRANS64.TRYWAIT P0, [R43+URZ+0x270], R4 ;  /* 0x000270042b0075a7 */ /* 0x0022a400080011ff */
[----:B--2---:R-:W-:Y:S05]  /*a130*/  @!P0 NANOSLEEP.SYNCS 0x989680 ;  /* 0x009896800000895d */ /* 0x004fea0003900000 */
[----:B------:R-:W2:Y:S02]  /*a140*/  @!P0 SYNCS.PHASECHK.TRANS64 P0, [R43+URZ+0x270], R4 ;  /* 0x000270042b0085a7 */ /* 0x000ea400080010ff */
[----:B--2---:R-:W-:Y:S05]  /*a150*/  @!P0 BRA `(.L_x_130) ;  /* 0xfffffffc00f08947 */ /* 0x004fea000383ffff */
[----:B------:R-:W-:Y:S05]  /*a160*/  BRA `(.L_x_129) ;  /* 0xffffffd000587947 */ /* 0x000fea000383ffff */
.L_x_138:
[----:B--2---:R2:W3:Y:S02]  /*a170*/  SYNCS.PHASECHK.TRANS64.TRYWAIT P0, [R3+URZ+0x220], R0 ;  /* 0x00022000030075a7 */ /* 0x0044e400080011ff */
[----:B---3--:R-:W-:Y:S05]  /*a180*/  @!P0 NANOSLEEP.SYNCS 0x989680 ;  /* 0x009896800000895d */ /* 0x008fea0003900000 */
[----:B------:R-:W3:Y:S02]  /*a190*/  @!P0 SYNCS.PHASECHK.TRANS64 P0, [R3+URZ+0x220], R0 ;  /* 0x00022000030085a7 */ /* 0x000ee400080010ff */
[----:B---3--:R-:W-:Y:S05]  /*a1a0*/  @!P0 BRA `(.L_x_138) ;  /* 0xfffffffc00f08947 */ /* 0x008fea000383ffff */
[----:B------:R-:W-:Y:S05]  /*a1b0*/  BRA `(.L_x_137) ;  /* 0xffffffdc004c7947 */ /* 0x000fea000383ffff */
        .weak           $__internal_0_$__cuda_sm10x_tcgen05_guardrail_trap_col_being_dealloced_not_returned_by_alloc
        .type           $__internal_0_$__cuda_sm10x_tcgen05_guardrail_trap_col_being_dealloced_not_returned_by_alloc,@function
        .size           $__internal_0_$__cuda_sm10x_tcgen05_guardrail_trap_col_being_dealloced_not_returned_by_alloc,($__internal_1_$__cuda_sm10x_tcgen05_guardrail_trap_phase_invalid_during_alloc - $__internal_0_$__cuda_sm10x_tcgen05_guardrail_trap_col_being_dealloced_not_returned_by_alloc)
$__internal_0_$__cuda_sm10x_tcgen05_guardrail_trap_col_being_dealloced_not_returned_by_alloc:
[----:B------:R-:W-:Y:S05]  /*a1c0*/  BPT.TRAP 0x1 ;  /* 0x000000040000795c */ /* 0x000fea0000300000 */
[----:B------:R-:W-:-:S04]  /*a1d0*/  HFMA2 R3, -RZ, RZ, 0, 0 ;  /* 0x00000000ff037431 */ /* 0x000fc800000001ff */
[----:B------:R-:W-:Y:S05]  /*a1e0*/  RET.REL.NODEC R2 `(_ZN7cutlass13device_kernelINS_4gemm6kernel13GemmUniversalIN4cute5tupleIJiiiiEEENS1_10collective13CollectiveMmaINS1_35MainloopSm100TmaUmmaWarpSpecializedILi34ELi2ELi4ENS5_IJNS4_1CILi4EEENSA_ILi1EEESC_EEEEENS5_IJNSA_ILi64EEENSA_ILi128EEENSA_ILi32EEEEEEaNS5_IJlSC_lEEEaSJ_NS4_8TiledMMAINS4_8MMA_AtomIJNS4_15SM100_MMA_S8_SSIaaiLi64ELi128ELNS4_4UMMA5MajorE0ELSO_0ELNSN_8SaturateE0EEEEEENS4_6LayoutINS5_IJSC_SC_SC_EEENS5_IJNSA_ILi0EEESU_SU_EEEEENS5_IJNS4_10UnderscoreESX_SX_EEEEENS4_13SM90_TMA_LOADENS4_14ComposedLayoutINS4_7SwizzleILi1ELi4ELi3EEENS4_18smem_ptr_flag_bitsILi8EEENSS_INS5_IJNSA_ILi8EEESH_EEENS5_IJSH_SC_EEEEEEEvNS4_8identityENS4_23SM90_TMA_LOAD_MULTICASTES1A_vS1B_EENS_8epilogue10collective18CollectiveEpilogueINS1E_23Sm100TmaWarpSpecializedILi2ELi2ELi32ELb0ELb0EEEJSI_NS5_IJNSS_ISF_SC_EES1J_EEEaSJ_aSJ_NS1E_6fusion15FusionCallbacksIS1I_NS1L_17LinearCombinationIaiaiLNS_15FloatRoundStyleE2EEESI_S1K_JEEENS4_5SM1004TMEM4LOAD26SM100_TMEM_LOAD_16dp32b32xES10_NS11_INS12_ILi2ELi4ELi3EEES15_NSS_INS5_IJS16_SF_EEENS5_IJSF_SC_EEEEEEENS4_39AutoVectorizingCopyWithAssumedAlignmentILi128EEENS4_14SM90_TMA_STOREES1Z_S21_S21_EEEvvEEEEvNT_6ParamsE) ;  /* 0xffffff5c02847950 */ /* 0x000fea0003c3ffff */
        .weak           $__internal_1_$__cuda_sm10x_tcgen05_guardrail_trap_phase_invalid_during_alloc
        .type           $__internal_1_$__cuda_sm10x_tcgen05_guardrail_trap_phase_invalid_during_alloc,@function
        .size           $__internal_1_$__cuda_sm10x_tcgen05_guardrail_trap_phase_invalid_during_alloc,($__internal_2_$__cuda_sm10x_tcgen05_guardrail_trap_unallocated_columns_being_dealloced - $__internal_1_$__cuda_sm10x_tcgen05_guardrail_trap_phase_invalid_during_alloc)
$__internal_1_$__cuda_sm10x_tcgen05_guardrail_trap_phase_invalid_during_alloc:
[----:B------:R-:W-:Y:S05]  /*a1f0*/  BPT.TRAP 0x1 ;  /* 0x000000040000795c */ /* 0x000fea0000300000 */
[----:B------:R-:W-:-:S04]  /*a200*/  MOV R5, 0x0 ;  /* 0x0000000000057802 */ /* 0x000fc80000000f00 */
[----:B------:R-:W-:Y:S05]  /*a210*/  RET.REL.NODEC R4 `(_ZN7cutlass13device_kernelINS_4gemm6kernel13GemmUniversalIN4cute5tupleIJiiiiEEENS1_10collective13CollectiveMmaINS1_35MainloopSm100TmaUmmaWarpSpecializedILi34ELi2ELi4ENS5_IJNS4_1CILi4EEENSA_ILi1EEESC_EEEEENS5_IJNSA_ILi64EEENSA_ILi128EEENSA_ILi32EEEEEEaNS5_IJlSC_lEEEaSJ_NS4_8TiledMMAINS4_8MMA_AtomIJNS4_15SM100_MMA_S8_SSIaaiLi64ELi128ELNS4_4UMMA5MajorE0ELSO_0ELNSN_8SaturateE0EEEEEENS4_6LayoutINS5_IJSC_SC_SC_EEENS5_IJNSA_ILi0EEESU_SU_EEEEENS5_IJNS4_10UnderscoreESX_SX_EEEEENS4_13SM90_TMA_LOADENS4_14ComposedLayoutINS4_7SwizzleILi1ELi4ELi3EEENS4_18smem_ptr_flag_bitsILi8EEENSS_INS5_IJNSA_ILi8EEESH_EEENS5_IJSH_SC_EEEEEEEvNS4_8identityENS4_23SM90_TMA_LOAD_MULTICASTES1A_vS1B_EENS_8epilogue10collective18CollectiveEpilogueINS1E_23Sm100TmaWarpSpecializedILi2ELi2ELi32ELb0ELb0EEEJSI_NS5_IJNSS_ISF_SC_EES1J_EEEaSJ_aSJ_NS1E_6fusion15FusionCallbacksIS1I_NS1L_17LinearCombinationIaiaiLNS_15FloatRoundStyleE2EEESI_S1K_JEEENS4_5SM1004TMEM4LOAD26SM100_TMEM_LOAD_16dp32b32xES10_NS11_INS12_ILi2ELi4ELi3EEES15_NSS_INS5_IJS16_SF_EEENS5_IJSF_SC_EEEEEEENS4_39AutoVectorizingCopyWithAssumedAlignmentILi128EEENS4_14SM90_TMA_STOREES1Z_S21_S21_EEEvvEEEEvNT_6ParamsE) ;  /* 0xffffff5c04787950 */ /* 0x000fea0003c3ffff */
        .weak           $__internal_2_$__cuda_sm10x_tcgen05_guardrail_trap_unallocated_columns_being_dealloced
        .type           $__internal_2_$__cuda_sm10x_tcgen05_guardrail_trap_unallocated_columns_being_dealloced,@function
        .size           $__internal_2_$__cuda_sm10x_tcgen05_guardrail_trap_unallocated_columns_being_dealloced,(.L_x_240 - $__internal_2_$__cuda_sm10x_tcgen05_guardrail_trap_unallocated_columns_being_dealloced)
$__internal_2_$__cuda_sm10x_tcgen05_guardrail_trap_unallocated_columns_being_dealloced:
[----:B------:R-:W-:Y:S05]  /*a220*/  BPT.TRAP 0x1 ;  /* 0x000000040000795c */ /* 0x000fea0000300000 */
[----:B------:R-:W-:-:S04]  /*a230*/  HFMA2 R3, -RZ, RZ, 0, 0 ;  /* 0x00000000ff037431 */ /* 0x000fc800000001ff */
[----:B------:R-:W-:Y:S05]  /*a240*/  RET.REL.NODEC R2 `(_ZN7cutlass13device_kernelINS_4gemm6kernel13GemmUniversalIN4cute5tupleIJiiiiEEENS1_10collective13CollectiveMmaINS1_35MainloopSm100TmaUmmaWarpSpecializedILi34ELi2ELi4ENS5_IJNS4_1CILi4EEENSA_ILi1EEESC_EEEEENS5_IJNSA_ILi64EEENSA_ILi128EEENSA_ILi32EEEEEEaNS5_IJlSC_lEEEaSJ_NS4_8TiledMMAINS4_8MMA_AtomIJNS4_15SM100_MMA_S8_SSIaaiLi64ELi128ELNS4_4UMMA5MajorE0ELSO_0ELNSN_8SaturateE0EEEEEENS4_6LayoutINS5_IJSC_SC_SC_EEENS5_IJNSA_ILi0EEESU_SU_EEEEENS5_IJNS4_10UnderscoreESX_SX_EEEEENS4_13SM90_TMA_LOADENS4_14ComposedLayoutINS4_7SwizzleILi1ELi4ELi3EEENS4_18smem_ptr_flag_bitsILi8EEENSS_INS5_IJNSA_ILi8EEESH_EEENS5_IJSH_SC_EEEEEEEvNS4_8identityENS4_23SM90_TMA_LOAD_MULTICASTES1A_vS1B_EENS_8epilogue10collective18CollectiveEpilogueINS1E_23Sm100TmaWarpSpecializedILi2ELi2ELi32ELb0ELb0EEEJSI_NS5_IJNSS_ISF_SC_EES1J_EEEaSJ_aSJ_NS1E_6fusion15FusionCallbacksIS1I_NS1L_17LinearCombinationIaiaiLNS_15FloatRoundStyleE2EEESI_S1K_JEEENS4_5SM1004TMEM4LOAD26SM100_TMEM_LOAD_16dp32b32xES10_NS11_INS12_ILi2ELi4ELi3EEES15_NSS_INS5_IJS16_SF_EEENS5_IJSF_SC_EEEEEEENS4_39AutoVectorizingCopyWithAssumedAlignmentILi128EEENS4_14SM90_TMA_STOREES1Z_S21_S21_EEEvvEEEEvNT_6ParamsE) ;  /* 0xffffff5c026c7950 */ /* 0x000fea0003c3ffff */
.L_x_239:
[----:B------:R-:W-:-:S00]  /*a250*/  BRA `(.L_x_239) ;  /* 0xfffffffc00fc7947 */ /* 0x000fc0000383ffff */
[----:B------:R-:W-:-:S00]  /*a260*/  NOP ;  /* 0x0000000000007918 */ /* 0x000fc00000000000 */
        /* <DEDUP_REMOVED lines=9> */
.L_x_240:


//--------------------- .nv.global.init           --------------------------
	.section	.nv.global.init,"aw",@progbits
.nv.global.init:
	.type		$str$27,@object
	.size		$str$27,($str$28 - $str$27)
$str$27:
        /*0000*/ 	.byte	0x28, 0x61, 0x64, 0x64, 0x72, 0x65, 0x73, 0x73, 0x20, 0x26, 0x20, 0x6d, 0x61, 0x73, 0x6b, 0x29
        /*0010*/ 	.byte	0x20, 0x3d, 0x3d, 0x20, 0x30, 0x00
	.type		$str$28,@object
	.size		$str$28,($str$26 - $str$28)
$str$28:
        /*0016*/ 	.byte	0x2f, 0x74, 0x6d, 0x70, 0x2f, 0x63, 0x75, 0x74, 0x6c, 0x61, 0x73, 0x73, 0x5f, 0x73, 0x77, 0x65
        /*0026*/ 	.byte	0x65, 0x70, 0x5f, 0x73, 0x72, 0x63, 0x2f, 0x69, 0x6e, 0x63, 0x6c, 0x75, 0x64, 0x65, 0x2f, 0x63
        /*0036*/ 	.byte	0x75, 0x74, 0x65, 0x2f, 0x70, 0x6f, 0x69, 0x6e, 0x74, 0x65, 0x72, 0x5f, 0x66, 0x6c, 0x61, 0x67
        /*0046*/ 	.byte	0x67, 0x65, 0x64, 0x2e, 0x68, 0x70, 0x70, 0x00
	.type		$str$26,@object
	.size		$str$26,($str$25 - $str$26)
$str$26:
        /*004e*/ 	.byte	0x2f, 0x74, 0x6d, 0x70, 0x2f, 0x63, 0x75, 0x74, 0x6c, 0x61, 0x73, 0x73, 0x5f, 0x73, 0x77, 0x65
        /*005e*/ 	.byte	0x65, 0x70, 0x5f, 0x73, 0x72, 0x63, 0x2f, 0x69, 0x6e, 0x63, 0x6c, 0x75, 0x64, 0x65, 0x2f, 0x63
        /*006e*/ 	.byte	0x75, 0x74, 0x65, 0x2f, 0x61, 0x74, 0x6f, 0x6d, 0x2f, 0x63, 0x6f, 0x70, 0x79, 0x5f, 0x74, 0x72
        /*007e*/ 	.byte	0x61, 0x69, 0x74, 0x73, 0x5f, 0x73, 0x6d, 0x31, 0x30, 0x30, 0x2e, 0x68, 0x70, 0x70, 0x00
	.type		$str$25,@object
	.size		$str$25,(__unnamed_1 - $str$25)
$str$25:
        /*008d*/ 	.byte	0x28, 0x28, 0x75, 0x69, 0x6e, 0x74, 0x33, 0x32, 0x5f, 0x74, 0x28, 0x74, 0x68, 0x72, 0x65, 0x61
        /*009d*/ 	.byte	0x64, 0x49, 0x64, 0x78, 0x2e, 0x78, 0x29, 0x20, 0x2f, 0x20, 0x33, 0x32, 0x29, 0x20, 0x25, 0x20
        /*00ad*/ 	.byte	0x34, 0x29, 0x20, 0x3d, 0x3d, 0x20, 0x28, 0x28, 0x28, 0x74, 0x6d, 0x65, 0x6d, 0x5f, 0x61, 0x64
        /*00bd*/ 	.byte	0x64, 0x72, 0x20, 0x3e, 0x3e, 0x20, 0x31, 0x36, 0x29, 0x20, 0x2f, 0x20, 0x33, 0x32, 0x29, 0x20
        /*00cd*/ 	.byte	0x25, 0x20, 0x34, 0x29, 0x00
	.type		__unnamed_1,@object
	.size		__unnamed_1,(__unnamed_2 - __unnamed_1)
__unnamed_1:
        /*00d2*/ 	.byte	0x61, 0x75, 0x74, 0x6f, 0x20, 0x63, 0x75, 0x74, 0x65, 0x3a, 0x3a, 0x61, 0x73, 0x5f, 0x70, 0x6f
        /* <DEDUP_REMOVED lines=24> */
        /*0262*/ 	.byte	0x00
	.type		__unnamed_2,@object
	.size		__unnamed_2,(.L_2 - __unnamed_2)
__unnamed_2:
        /* <DEDUP_REMOVED lines=41> */
.L_2:


//--------------------- .nv.shared._ZN7cutlass13device_kernelINS_4gemm6kernel13GemmUniversalIN4cute5tupleIJiiiiEEENS1_10collective13CollectiveMmaINS1_35MainloopSm100TmaUmmaWarpSpecializedILi34ELi2ELi4ENS5_IJNS4_1CILi4EEENSA_ILi1EEESC_EEEEENS5_IJNSA_ILi64EEENSA_ILi128EEENSA_ILi32EEEEEEaNS5_IJlSC_lEEEaSJ_NS4_8TiledMMAINS4_8MMA_AtomIJNS4_15SM100_MMA_S8_SSIaaiLi64ELi128ELNS4_4UMMA5MajorE0ELSO_0ELNSN_8SaturateE0EEEEEENS4_6LayoutINS5_IJSC_SC_SC_EEENS5_IJNSA_ILi0EEESU_SU_EEEEENS5_IJNS4_10UnderscoreESX_SX_EEEEENS4_13SM90_TMA_LOADENS4_14ComposedLayoutINS4_7SwizzleILi1ELi4ELi3EEENS4_18smem_ptr_flag_bitsILi8EEENSS_INS5_IJNSA_ILi8EEESH_EEENS5_IJSH_SC_EEEEEEEvNS4_8identityENS4_23SM90_TMA_LOAD_MULTICASTES1A_vS1B_EENS_8epilogue10collective18CollectiveEpilogueINS1E_23Sm100TmaWarpSpecializedILi2ELi2ELi32ELb0ELb0EEEJSI_NS5_IJNSS_ISF_SC_EES1J_EEEaSJ_aSJ_NS1E_6fusion15FusionCallbacksIS1I_NS1L_17LinearCombinationIaiaiLNS_15FloatRoundStyleE2EEESI_S1K_JEEENS4_5SM1004TMEM4LOAD26SM100_TMEM_LOAD_16dp32b32xES10_NS11_INS12_ILi2ELi4ELi3EEES15_NSS_INS5_IJS16_SF_EEENS5_IJSF_SC_EEEEEEENS4_39AutoVectorizingCopyWithAssumedAlignmentILi128EEENS4_14SM90_TMA_STOREES1Z_S21_S21_EEEvvEEEEvNT_6ParamsE --------------------------
	.section	.nv.shared._ZN7cutlass13device_kernelINS_4gemm6kernel13GemmUniversalIN4cute5tupleIJiiiiEEENS1_10collective13CollectiveMmaINS1_35MainloopSm100TmaUmmaWarpSpecializedILi34ELi2ELi4ENS5_IJNS4_1CILi4EEENSA_ILi1EEESC_EEEEENS5_IJNSA_ILi64EEENSA_ILi128EEENSA_ILi32EEEEEEaNS5_IJlSC_lEEEaSJ_NS4_8TiledMMAINS4_8MMA_AtomIJNS4_15SM100_MMA_S8_SSIaaiLi64ELi128ELNS4_4UMMA5MajorE0ELSO_0ELNSN_8SaturateE0EEEEEENS4_6LayoutINS5_IJSC_SC_SC_EEENS5_IJNSA_ILi0EEESU_SU_EEEEENS5_IJNS4_10UnderscoreESX_SX_EEEEENS4_13SM90_TMA_LOADENS4_14ComposedLayoutINS4_7SwizzleILi1ELi4ELi3EEENS4_18smem_ptr_flag_bitsILi8EEENSS_INS5_IJNSA_ILi8EEESH_EEENS5_IJSH_SC_EEEEEEEvNS4_8identityENS4_23SM90_TMA_LOAD_MULTICASTES1A_vS1B_EENS_8epilogue10collective18CollectiveEpilogueINS1E_23Sm100TmaWarpSpecializedILi2ELi2ELi32ELb0ELb0EEEJSI_NS5_IJNSS_ISF_SC_EES1J_EEEaSJ_aSJ_NS1E_6fusion15FusionCallbacksIS1I_NS1L_17LinearCombinationIaiaiLNS_15FloatRoundStyleE2EEESI_S1K_JEEENS4_5SM1004TMEM4LOAD26SM100_TMEM_LOAD_16dp32b32xES10_NS11_INS12_ILi2ELi4ELi3EEES15_NSS_INS5_IJS16_SF_EEENS5_IJSF_SC_EEEEEEENS4_39AutoVectorizingCopyWithAssumedAlignmentILi128EEENS4_14SM90_TMA_STOREES1Z_S21_S21_EEEvvEEEEvNT_6ParamsE,"aw",@nobits
	.sectionflags	@""
	.align	16
	.zero		1024


//--------------------- .nv.shared.reserved.0     --------------------------
	.section	.nv.shared.reserved.0,"aw",@nobits
	.weak		__nv_reservedSMEM_offset_0_alias
	.size		__nv_reservedSMEM_offset_0_alias, 0, 64
	.other		__nv_reservedSMEM_offset_0_alias,@"STO_CUDA_RESERVED_SHARED STV_DEFAULT"
__nv_reservedSMEM_offset_0_alias:
	.zero		0
.nv.shared.reserved.0:
	.zero		64
	.weak		__nv_reservedSMEM_tcgen05_partition
	.type		__nv_reservedSMEM_tcgen05_partition,@object
	.size		__nv_reservedSMEM_tcgen05_partition,(.L_0 - __nv_reservedSMEM_tcgen05_partition)
__nv_reservedSMEM_tcgen05_partition:
	.zero		32
.L_0:


//--------------------- .nv.global                --------------------------
	.section	.nv.global,"aw",@nobits
.nv.global:
	.type		_ZN40_INTERNAL_cda7eac0_4_k_cu_bb4ccfb4_290394cute1_E,@object
	.size		_ZN40_INTERNAL_cda7eac0_4_k_cu_bb4ccfb4_290394cute1_E,(_ZN40_INTERNAL_cda7eac0_4_k_cu_bb4ccfb4_290394cuda3std3__45__cpo6cbeginE - _ZN40_INTERNAL_cda7eac0_4_k_cu_bb4ccfb4_290394cute1_E)
_ZN40_INTERNAL_cda7eac0_4_k_cu_bb4ccfb4_290394cute1_E:
	.zero		1
	.type		_ZN40_INTERNAL_cda7eac0_4_k_cu_bb4ccfb4_290394cuda3std3__45__cpo6cbeginE,@object
	.size		_ZN40_INTERNAL_cda7eac0_4_k_cu_bb4ccfb4_290394cuda3std3__45__cpo6cbeginE,(_ZN40_INTERNAL_cda7eac0_4_k_cu_bb4ccfb4_290394cuda3std3__48in_placeE - _ZN40_INTERNAL_cda7eac0_4_k_cu_bb4ccfb4_290394cuda3std3__45__cpo6cbeginE)
_ZN40_INTERNAL_cda7eac0_4_k_cu_bb4ccfb4_290394cuda3std3__45__cpo6cbeginE:
	.zero		1
	.type		_ZN40_INTERNAL_cda7eac0_4_k_cu_bb4ccfb4_290394cuda3std3__48in_placeE,@object
	.size		_ZN40_INTERNAL_cda7eac0_4_k_cu_bb4ccfb4_290394cuda3std3__48in_placeE,(_ZN40_INTERNAL_cda7eac0_4_k_cu_bb4ccfb4_290394cuda3std6ranges3__45__cpo9iter_moveE - _ZN40_INTERNAL_cda7eac0_4_k_cu_bb4ccfb4_290394cuda3std3__48in_placeE)
_ZN40_INTERNAL_cda7eac0_4_k_cu_bb4ccfb4_290394cuda3std3__48in_placeE:
	.zero		1
	.type		_ZN40_INTERNAL_cda7eac0_4_k_cu_bb4ccfb4_290394cuda3std6ranges3__45__cpo9iter_moveE,@object
	.size		_ZN40_INTERNAL_cda7eac0_4_k_cu_bb4ccfb4_290394cuda3std6ranges3__45__cpo9iter_moveE,(_ZN40_INTERNAL_cda7eac0_4_k_cu_bb4ccfb4_290394cuda3std3__45__cpo5beginE - _ZN40_INTERNAL_cda7eac0_4_k_cu_bb4ccfb4_290394cuda3std6ranges3__45__cpo9iter_moveE)
_ZN40_INTERNAL_cda7eac0_4_k_cu_bb4ccfb4_290394cuda3std6ranges3__45__cpo9iter_moveE:
	.zero		1
	.type		_ZN40_INTERNAL_cda7eac0_4_k_cu_bb4ccfb4_290394cuda3std3__45__cpo5beginE,@object
	.size		_ZN40_INTERNAL_cda7eac0_4_k_cu_bb4ccfb4_290394cuda3std3__45__cpo5beginE,(_ZN40_INTERNAL_cda7eac0_4_k_cu_bb4ccfb4_290394cuda3std3__442_GLOBAL__N__cda7eac0_4_k_cu_bb4ccfb4_290396ignoreE - _ZN40_INTERNAL_cda7eac0_4_k_cu_bb4ccfb4_290394cuda3std3__45__cpo5beginE)
_ZN40_INTERNAL_cda7eac0_4_k_cu_bb4ccfb4_290394cuda3std3__45__cpo5beginE:
	.zero		1
	.type		_ZN40_INTERNAL_cda7eac0_4_k_cu_bb4ccfb4_290394cuda3std3__442_GLOBAL__N__cda7eac0_4_k_cu_bb4ccfb4_290396ignoreE,@object
	.size		_ZN40_INTERNAL_cda7eac0_4_k_cu_bb4ccfb4_290394cuda3std3__442_GLOBAL__N__cda7eac0_4_k_cu_bb4ccfb4_290396ignoreE,(_ZN40_INTERNAL_cda7eac0_4_k_cu_bb4ccfb4_290394cute7productE - _ZN40_INTERNAL_cda7eac0_4_k_cu_bb4ccfb4_290394cuda3std3__442_GLOBAL__N__cda7eac0_4_k_cu_bb4ccfb4_290396ignoreE)
_ZN40_INTERNAL_cda7eac0_4_k_cu_bb4ccfb4_290394cuda3std3__442_GLOBAL__N__cda7eac0_4_k_cu_bb4ccfb4_290396ignoreE:
	.zero		1
	.type		_ZN40_INTERNAL_cda7eac0_4_k_cu_bb4ccfb4_290394cute7productE,@object
	.size		_ZN40_INTERNAL_cda7eac0_4_k_cu_bb4ccfb4_290394cute7productE,(_ZN40_INTERNAL_cda7eac0_4_k_cu_bb4ccfb4_290394cuda3std3__45__cpo3endE - _ZN40_INTERNAL_cda7eac0_4_k_cu_bb4ccfb4_290394cute7productE)
_ZN40_INTERNAL_cda7eac0_4_k_cu_bb4ccfb4_290394cute7productE:
	.zero		1
	.type		_ZN40_INTERNAL_cda7eac0_4_k_cu_bb4ccfb4_290394cuda3std3__45__cpo3endE,@object
	.size		_ZN40_INTERNAL_cda7eac0_4_k_cu_bb4ccfb4_290394cuda3std3__45__cpo3endE,(_ZN40_INTERNAL_cda7eac0_4_k_cu_bb4ccfb4_290394cuda3std3__419piecewise_constructE - _ZN40_INTERNAL_cda7eac0_4_k_cu_bb4ccfb4_290394cuda3std3__45__cpo3endE)
_ZN40_INTERNAL_cda7eac0_4_k_cu_bb4ccfb4_290394cuda3std3__45__cpo3endE:
	.zero		1
	.type		_ZN40_INTERNAL_cda7eac0_4_k_cu_bb4ccfb4_290394cuda3std3__419piecewise_constructE,@object
	.size		_ZN40_INTERNAL_cda7eac0_4_k_cu_bb4ccfb4_290394cuda3std3__419piecewise_constructE,(_ZN40_INTERNAL_cda7eac0_4_k_cu_bb4ccfb4_290394cuda3std3__45__cpo4cendE - _ZN40_INTERNAL_cda7eac0_4_k_cu_bb4ccfb4_290394cuda3std3__419piecewise_constructE)
_ZN40_INTERNAL_cda7eac0_4_k_cu_bb4ccfb4_290394cuda3std3__419piecewise_constructE:
	.zero		1
	.type		_ZN40_INTERNAL_cda7eac0_4_k_cu_bb4ccfb4_290394cuda3std3__45__cpo4cendE,@object
	.size		_ZN40_INTERNAL_cda7eac0_4_k_cu_bb4ccfb4_290394cuda3std3__45__cpo4cendE,(_ZN40_INTERNAL_cda7eac0_4_k_cu_bb4ccfb4_290394cuda3std6ranges3__45__cpo4swapE - _ZN40_INTERNAL_cda7eac0_4_k_cu_bb4ccfb4_290394cuda3std3__45__cpo4cendE)
_ZN40_INTERNAL_cda7eac0_4_k_cu_bb4ccfb4_290394cuda3std3__45__cpo4cendE:
	.zero		1
	.type		_ZN40_INTERNAL_cda7eac0_4_k_cu_bb4ccfb4_290394cuda3std6ranges3__45__cpo4swapE,@object
	.size		_ZN40_INTERNAL_cda7eac0_4_k_cu_bb4ccfb4_290394cuda3std6ranges3__45__cpo4swapE,(.L_10 - _ZN40_INTERNAL_cda7eac0_4_k_cu_bb4ccfb4_290394cuda3std6ranges3__45__cpo4swapE)
_ZN40_INTERNAL_cda7eac0_4_k_cu_bb4ccfb4_290394cuda3std6ranges3__45__cpo4swapE:
	.zero		1
.L_10:


//--------------------- .nv.constant0._ZN7cutlass13device_kernelINS_4gemm6kernel13GemmUniversalIN4cute5tupleIJiiiiEEENS1_10collective13CollectiveMmaINS1_35MainloopSm100TmaUmmaWarpSpecializedILi34ELi2ELi4ENS5_IJNS4_1CILi4EEENSA_ILi1EEESC_EEEEENS5_IJNSA_ILi64EEENSA_ILi128EEENSA_ILi32EEEEEEaNS5_IJlSC_lEEEaSJ_NS4_8TiledMMAINS4_8MMA_AtomIJNS4_15SM100_MMA_S8_SSIaaiLi64ELi128ELNS4_4UMMA5MajorE0ELSO_0ELNSN_8SaturateE0EEEEEENS4_6LayoutINS5_IJSC_SC_SC_EEENS5_IJNSA_ILi0EEESU_SU_EEEEENS5_IJNS4_10UnderscoreESX_SX_EEEEENS4_13SM90_TMA_LOADENS4_14ComposedLayoutINS4_7SwizzleILi1ELi4ELi3EEENS4_18smem_ptr_flag_bitsILi8EEENSS_INS5_IJNSA_ILi8EEESH_EEENS5_IJSH_SC_EEEEEEEvNS4_8identityENS4_23SM90_TMA_LOAD_MULTICASTES1A_vS1B_EENS_8epilogue10collective18CollectiveEpilogueINS1E_23Sm100TmaWarpSpecializedILi2ELi2ELi32ELb0ELb0EEEJSI_NS5_IJNSS_ISF_SC_EES1J_EEEaSJ_aSJ_NS1E_6fusion15FusionCallbacksIS1I_NS1L_17LinearCombinationIaiaiLNS_15FloatRoundStyleE2EEESI_S1K_JEEENS4_5SM1004TMEM4LOAD26SM100_TMEM_LOAD_16dp32b32xES10_NS11_INS12_ILi2ELi4ELi3EEES15_NSS_INS5_IJS16_SF_EEENS5_IJSF_SC_EEEEEEENS4_39AutoVectorizingCopyWithAssumedAlignmentILi128EEENS4_14SM90_TMA_STOREES1Z_S21_S21_EEEvvEEEEvNT_6ParamsE --------------------------
	.section	.nv.constant0._ZN7cutlass13device_kernelINS_4gemm6kernel13GemmUniversalIN4cute5tupleIJiiiiEEENS1_10collective13CollectiveMmaINS1_35MainloopSm100TmaUmmaWarpSpecializedILi34ELi2ELi4ENS5_IJNS4_1CILi4EEENSA_ILi1EEESC_EEEEENS5_IJNSA_ILi64EEENSA_ILi128EEENSA_ILi32EEEEEEaNS5_IJlSC_lEEEaSJ_NS4_8TiledMMAINS4_8MMA_AtomIJNS4_15SM100_MMA_S8_SSIaaiLi64ELi128ELNS4_4UMMA5MajorE0ELSO_0ELNSN_8SaturateE0EEEEEENS4_6LayoutINS5_IJSC_SC_SC_EEENS5_IJNSA_ILi0EEESU_SU_EEEEENS5_IJNS4_10UnderscoreESX_SX_EEEEENS4_13SM90_TMA_LOADENS4_14ComposedLayoutINS4_7SwizzleILi1ELi4ELi3EEENS4_18smem_ptr_flag_bitsILi8EEENSS_INS5_IJNSA_ILi8EEESH_EEENS5_IJSH_SC_EEEEEEEvNS4_8identityENS4_23SM90_TMA_LOAD_MULTICASTES1A_vS1B_EENS_8epilogue10collective18CollectiveEpilogueINS1E_23Sm100TmaWarpSpecializedILi2ELi2ELi32ELb0ELb0EEEJSI_NS5_IJNSS_ISF_SC_EES1J_EEEaSJ_aSJ_NS1E_6fusion15FusionCallbacksIS1I_NS1L_17LinearCombinationIaiaiLNS_15FloatRoundStyleE2EEESI_S1K_JEEENS4_5SM1004TMEM4LOAD26SM100_TMEM_LOAD_16dp32b32xES10_NS11_INS12_ILi2ELi4ELi3EEES15_NSS_INS5_IJS16_SF_EEENS5_IJSF_SC_EEEEEEENS4_39AutoVectorizingCopyWithAssumedAlignmentILi128EEENS4_14SM90_TMA_STOREES1Z_S21_S21_EEEvvEEEEvNT_6ParamsE,"a",@progbits
	.sectionflags	@""
	.align	4
.nv.constant0._ZN7cutlass13device_kernelINS_4gemm6kernel13GemmUniversalIN4cute5tupleIJiiiiEEENS1_10collective13CollectiveMmaINS1_35MainloopSm100TmaUmmaWarpSpecializedILi34ELi2ELi4ENS5_IJNS4_1CILi4EEENSA_ILi1EEESC_EEEEENS5_IJNSA_ILi64EEENSA_ILi128EEENSA_ILi32EEEEEEaNS5_IJlSC_lEEEaSJ_NS4_8TiledMMAINS4_8MMA_AtomIJNS4_15SM100_MMA_S8_SSIaaiLi64ELi128ELNS4_4UMMA5MajorE0ELSO_0ELNSN_8SaturateE0EEEEEENS4_6LayoutINS5_IJSC_SC_SC_EEENS5_IJNSA_ILi0EEESU_SU_EEEEENS5_IJNS4_10UnderscoreESX_SX_EEEEENS4_13SM90_TMA_LOADENS4_14ComposedLayoutINS4_7SwizzleILi1ELi4ELi3EEENS4_18smem_ptr_flag_bitsILi8EEENSS_INS5_IJNSA_ILi8EEESH_EEENS5_IJSH_SC_EEEEEEEvNS4_8identityENS4_23SM90_TMA_LOAD_MULTICASTES1A_vS1B_EENS_8epilogue10collective18CollectiveEpilogueINS1E_23Sm100TmaWarpSpecializedILi2ELi2ELi32ELb0ELb0EEEJSI_NS5_IJNSS_ISF_SC_EES1J_EEEaSJ_aSJ_NS1E_6fusion15FusionCallbacksIS1I_NS1L_17LinearCombinationIaiaiLNS_15FloatRoundStyleE2EEESI_S1K_JEEENS4_5SM1004TMEM4LOAD26SM100_TMEM_LOAD_16dp32b32xES10_NS11_INS12_ILi2ELi4ELi3EEES15_NSS_INS5_IJS16_SF_EEENS5_IJSF_SC_EEEEEEENS4_39AutoVectorizingCopyWithAssumedAlignmentILi128EEENS4_14SM90_TMA_STOREES1Z_S21_S21_EEEvvEEEEvNT_6ParamsE:
	.zero		2944


//--------------------- SYMBOLS --------------------------

	.type		.nv.reservedSmem.offset0,@object
	.size		.nv.reservedSmem.offset0,0x4
	.type		.nv.reservedSmem.cap,@object
	.size		.nv.reservedSmem.cap,0x4
	.type		__assertfail,@function
